	.headerflags	@"EF_CUDA_TEXMODE_UNIFIED EF_CUDA_64BIT_ADDRESS EF_CUDA_SM86 EF_CUDA_VIRTUAL_SM(EF_CUDA_SM86)"
	.elftype	@"ET_EXEC"


//--------------------- .nv.info                  --------------------------
	.section	.nv.info,"",@"SHT_CUDA_INFO"
	.align	4


	//----- nvinfo : EIATTR_REGCOUNT
	.align		4
        /*0000*/ 	.byte	0x04, 0x2f
        /*0002*/ 	.short	(.L_1 - .L_0)
	.align		4
.L_0:
        /*0004*/ 	.word	index@(main)
        /*0008*/ 	.word	0x00000029


	//----- nvinfo : EIATTR_FRAME_SIZE
	.align		4
.L_1:
        /*000c*/ 	.byte	0x04, 0x11
        /*000e*/ 	.short	(.L_3 - .L_2)
	.align		4
.L_2:
        /*0010*/ 	.word	index@($__internal_3_$__cuda_sm3x_div_rn_noftz_f32_slowpath)
        /*0014*/ 	.word	0x00000000


	//----- nvinfo : EIATTR_FRAME_SIZE
	.align		4
.L_3:
        /*0018*/ 	.byte	0x04, 0x11
        /*001a*/ 	.short	(.L_5 - .L_4)
	.align		4
.L_4:
        /*001c*/ 	.word	index@($__internal_2_$__cuda_sm20_rem_u64)
        /*0020*/ 	.word	0x00000000


	//----- nvinfo : EIATTR_FRAME_SIZE
	.align		4
.L_5:
        /*0024*/ 	.byte	0x04, 0x11
        /*0026*/ 	.short	(.L_7 - .L_6)
	.align		4
.L_6:
        /*0028*/ 	.word	index@($__internal_1_$__cuda_sm20_rem_s64)
        /*002c*/ 	.word	0x00000000


	//----- nvinfo : EIATTR_FRAME_SIZE
	.align		4
.L_7:
        /*0030*/ 	.byte	0x04, 0x11
        /*0032*/ 	.short	(.L_9 - .L_8)
	.align		4
.L_8:
        /*0034*/ 	.word	index@($__internal_0_$__cuda_sm20_div_rn_f64_full)
        /*0038*/ 	.word	0x00000000


	//----- nvinfo : EIATTR_FRAME_SIZE
	.align		4
.L_9:
        /*003c*/ 	.byte	0x04, 0x11
        /*003e*/ 	.short	(.L_11 - .L_10)
	.align		4
.L_10:
        /*0040*/ 	.word	index@(main)
        /*0044*/ 	.word	0x00000000


	//----- nvinfo : EIATTR_MIN_STACK_SIZE
	.align		4
.L_11:
        /*0048*/ 	.byte	0x04, 0x12
        /*004a*/ 	.short	(.L_13 - .L_12)
	.align		4
.L_12:
        /*004c*/ 	.word	index@(main)
        /*0050*/ 	.word	0x00000000
.L_13:


//--------------------- .nv.info.main             --------------------------
	.section	.nv.info.main,"",@"SHT_CUDA_INFO"
	.sectionflags	@""
	.align	4


	//----- nvinfo : EIATTR_CUDA_API_VERSION
	.align		4
        /*0000*/ 	.byte	0x04, 0x37
        /*0002*/ 	.short	(.L_15 - .L_14)
.L_14:
        /*0004*/ 	.word	0x00000081


	//----- nvinfo : EIATTR_SW2861232_WAR
	.align		4
.L_15:
        /*0008*/ 	.byte	0x01, 0x35
	.zero		2


	//----- nvinfo : EIATTR_MAXREG_COUNT
	.align		4
        /*000c*/ 	.byte	0x03, 0x1b
        /*000e*/ 	.short	0x00ff


	//----- nvinfo : EIATTR_EXIT_INSTR_OFFSETS
	.align		4
        /*0010*/ 	.byte	0x04, 0x1c
        /*0012*/ 	.short	(.L_17 - .L_16)


	//   ....[0]....
.L_16:
        /*0014*/ 	.word	0x00002b80


	//   ....[1]....
        /*0018*/ 	.word	0x00002b90


	//----- nvinfo : EIATTR_CRS_STACK_SIZE
	.align		4
.L_17:
        /*001c*/ 	.byte	0x04, 0x1e
        /*001e*/ 	.short	(.L_19 - .L_18)
.L_18:
        /*0020*/ 	.word	0x00000000
.L_19:


//--------------------- .nv.callgraph             --------------------------
	.section	.nv.callgraph,"",@"SHT_CUDA_CALLGRAPH"
	.align	4
	.sectionentsize	8
	.align		4
        /*0000*/ 	.word	0x00000000
	.align		4
        /*0004*/ 	.word	0xffffffff
	.align		4
        /*0008*/ 	.word	0x00000000
	.align		4
        /*000c*/ 	.word	0xfffffffe
	.align		4
        /*0010*/ 	.word	0x00000000
	.align		4
        /*0014*/ 	.word	0xfffffffd
	.align		4
        /*0018*/ 	.word	0x00000000
	.align		4
        /*001c*/ 	.word	0xfffffffc


//--------------------- .nv.rel.action            --------------------------
	.section	.nv.rel.action,"",@"SHT_CUDA_RELOCINFO"
	.align	8
	.sectionentsize	8
        /*0000*/ 	.byte	0x73, 0x00, 0x00, 0x00, 0x00, 0x00, 0x00, 0x00, 0x00, 0x00, 0x00, 0x11, 0x25, 0x00, 0x05, 0x36


//--------------------- .nv.constant0.main        --------------------------
	.section	.nv.constant0.main,"a",@progbits
	.sectionflags	@""
	.align	4
.nv.constant0.main:
	.zero		352


//--------------------- .text.main                --------------------------
	.section	.text.main,"ax",@progbits
	.sectioninfo	@"SHI_REGISTERS=41"
	.align	128
.text.main:
        .type           main,@function
        .size           main,(.L_x_35 - main)
        .other          main,@"STO_CUDA_ENTRY STV_DEFAULT"
main:
[----:B01----:R-:W-:-:S15]  /*0000*/  MOV R1, c[0x0][0x28] ;  /* 0x00000a0000017a02 */ /* 0x003fde0000000f00 */
[----:B01----:R-:W-:-:S15]  /*0010*/  MOV R14, c[0x0][0x118] ;  /* 0x00004600000e7a02 */ /* 0x003fde0000000f00 */
[----:B01----:R-:W-:-:S15]  /*0020*/  MOV R15, c[0x0][0x11c] ;  /* 0x00004700000f7a02 */ /* 0x003fde0000000f00 */
[----:B01----:R-:W-:-:S15]  /*0030*/  IADD3 R2, R2, R2, RZ ;  /* 0x0000000202027210 */ /* 0x003fde0007ffe0ff */
[----:B01----:R-:W-:-:S15]  /*0040*/  IADD3 R3, R3, R3, RZ ;  /* 0x0000000303037210 */ /* 0x003fde0007ffe0ff */
[----:B01----:R-:W-:-:S15]  /*0050*/  IADD3 R4, P0, R4, R4, RZ ;  /* 0x0000000404047210 */ /* 0x003fde0007f1e0ff */
[----:B01----:R-:W-:-:S15]  /*0060*/  IADD3.X R5, R5, R5, RZ, P0, !PT ;  /* 0x0000000505057210 */ /* 0x003fde00007fe4ff */
[----:B01----:R-:W-:-:S15]  /*0070*/  IADD3 R6, P0, R6, R6, RZ ;  /* 0x0000000606067210 */ /* 0x003fde0007f1e0ff */
[----:B01----:R-:W-:-:S15]  /*0080*/  IADD3.X R7, R7, R7, RZ, P0, !PT ;  /* 0x0000000707077210 */ /* 0x003fde00007fe4ff */
[----:B01----:R-:W-:-:S15]  /*0090*/  IADD3 R8, R8, R8, RZ ;  /* 0x0000000808087210 */ /* 0x003fde0007ffe0ff */
[----:B01----:R-:W-:-:S15]  /*00a0*/  IADD3 R9, R9, R9, RZ ;  /* 0x0000000909097210 */ /* 0x003fde0007ffe0ff */
[----:B01----:R-:W-:-:S15]  /*00b0*/  IADD3 R10, P0, R10, R10, RZ ;  /* 0x0000000a0a0a7210 */ /* 0x003fde0007f1e0ff */
[----:B01----:R-:W-:-:S15]  /*00c0*/  IADD3.X R11, R11, R11, RZ, P0, !PT ;  /* 0x0000000b0b0b7210 */ /* 0x003fde00007fe4ff */
[----:B01----:R-:W-:-:S15]  /*00d0*/  IADD3 R12, P0, R12, R12, RZ ;  /* 0x0000000c0c0c7210 */ /* 0x003fde0007f1e0ff */
[----:B01----:R-:W-:-:S15]  /*00e0*/  IADD3.X R13, R13, R13, RZ, P0, !PT ;  /* 0x0000000d0d0d7210 */ /* 0x003fde00007fe4ff */
[----:B01----:R-:W-:-:S15]  /*00f0*/  FADD R25, R25, R25 ;  /* 0x0000001919197221 */ /* 0x003fde0000000000 */
[----:B01----:R-:W-:-:S15]  /*0100*/  FADD R22, R0, R0 ;  /* 0x0000000000167221 */ /* 0x003fde0000000000 */
[----:B01----:R1:W0:-:S15]  /*0110*/  DADD R18, R18, R18 ;  /* 0x0000000012127229 */ /* 0x00321e0000000012 */
[----:B01----:R1:W0:-:S15]  /*0120*/  DADD R16, R16, R16 ;  /* 0x0000000010107229 */ /* 0x00321e0000000010 */
[----:B01----:R-:W-:-:S15]  /*0130*/  IADD3 R0, R2, -R2, RZ ;  /* 0x8000000202007210 */ /* 0x003fde0007ffe0ff */
[----:B01----:R-:W-:-:S15]  /*0140*/  IADD3 R2, R3, -R3, RZ ;  /* 0x8000000303027210 */ /* 0x003fde0007ffe0ff */
[----:B01----:R-:W-:-:S15]  /*0150*/  IADD3 R4, P0, R4, -R4, RZ ;  /* 0x8000000404047210 */ /* 0x003fde0007f1e0ff */
[----:B01----:R-:W-:-:S15]  /*0160*/  IADD3.X R5, R5, ~R5, RZ, P0, !PT ;  /* 0x8000000505057210 */ /* 0x003fde00007fe4ff */
[----:B01----:R-:W-:-:S15]  /*0170*/  IADD3 R6, P0, R6, -R6, RZ ;  /* 0x8000000606067210 */ /* 0x003fde0007f1e0ff */
[----:B01----:R-:W-:-:S15]  /*0180*/  IADD3.X R7, R7, ~R7, RZ, P0, !PT ;  /* 0x8000000707077210 */ /* 0x003fde00007fe4ff */
[----:B01----:R-:W-:-:S15]  /*0190*/  IADD3 R8, R8, -R8, RZ ;  /* 0x8000000808087210 */ /* 0x003fde0007ffe0ff */
[----:B01----:R-:W-:-:S15]  /*01a0*/  IADD3 R9, R9, -R9, RZ ;  /* 0x8000000909097210 */ /* 0x003fde0007ffe0ff */
[----:B01----:R-:W-:-:S15]  /*01b0*/  IADD3 R10, P0, R10, -R10, RZ ;  /* 0x8000000a0a0a7210 */ /* 0x003fde0007f1e0ff */
[----:B01----:R-:W-:-:S15]  /*01c0*/  IADD3.X R11, R11, ~R11, RZ, P0, !PT ;  /* 0x8000000b0b0b7210 */ /* 0x003fde00007fe4ff */
[----:B01----:R-:W-:-:S15]  /*01d0*/  IADD3 R12, P0, R12, -R12, RZ ;  /* 0x8000000c0c0c7210 */ /* 0x003fde0007f1e0ff */
[----:B01----:R-:W-:-:S15]  /*01e0*/  IADD3.X R13, R13, ~R13, RZ, P0, !PT ;  /* 0x8000000d0d0d7210 */ /* 0x003fde00007fe4ff */
[----:B01----:R-:W-:-:S15]  /*01f0*/  FADD R23, R25, -R25 ;  /* 0x8000001919177221 */ /* 0x003fde0000000000 */
[----:B01----:R-:W-:-:S15]  /*0200*/  FADD R24, R22, -R22 ;  /* 0x8000001616187221 */ /* 0x003fde0000000000 */
[----:B01----:R1:W0:-:S15]  /*0210*/  DADD R18, R18, -R18 ;  /* 0x0000000012127229 */ /* 0x00321e0000000812 */
[----:B01----:R1:W0:-:S15]  /*0220*/  DADD R16, R16, -R16 ;  /* 0x0000000010107229 */ /* 0x00321e0000000810 */
[----:B01----:R-:W-:-:S15]  /*0230*/  LOP3.LUT R21, R21, R21, RZ, 0xc0, !PT ;  /* 0x0000001515157212 */ /* 0x003fde00078ec0ff */
[----:B01----:R-:W-:-:S15]  /*0240*/  LOP3.LUT R20, R20, R20, RZ, 0xc0, !PT ;  /* 0x0000001414147212 */ /* 0x003fde00078ec0ff */
[----:B01----:R-:W-:-:S15]  /*0250*/  LOP3.LUT R21, R21, R21, RZ, 0xfc, !PT ;  /* 0x0000001515157212 */ /* 0x003fde00078efcff */
[----:B01----:R-:W-:-:S15]  /*0260*/  LOP3.LUT R20, R20, R20, RZ, 0xfc, !PT ;  /* 0x0000001414147212 */ /* 0x003fde00078efcff */
[----:B01----:R-:W-:-:S15]  /*0270*/  LOP3.LUT R21, R21, R21, RZ, 0x3c, !PT ;  /* 0x0000001515157212 */ /* 0x003fde00078e3cff */
[----:B01----:R-:W-:-:S15]  /*0280*/  LOP3.LUT R20, R20, R20, RZ, 0x3c, !PT ;  /* 0x0000001414147212 */ /* 0x003fde00078e3cff */
[----:B01----:R-:W-:-:S15]  /*0290*/  SHF.L.U32 R21, R21, R21, RZ ;  /* 0x0000001515157219 */ /* 0x003fde00000006ff */
[----:B01----:R-:W-:-:S15]  /*02a0*/  SHF.L.U32 R20, R20, R20, RZ ;  /* 0x0000001414147219 */ /* 0x003fde00000006ff */
[----:B01----:R-:W-:-:S15]  /*02b0*/  SHF.R.U32.HI R21, RZ, R21, R21 ;  /* 0x00000015ff157219 */ /* 0x003fde0000011615 */
[----:B01----:R-:W-:-:S15]  /*02c0*/  SHF.R.U32.HI R20, RZ, R20, R20 ;  /* 0x00000014ff147219 */ /* 0x003fde0000011614 */
[----:B01----:R-:W-:-:S15]  /*02d0*/  SHF.R.U32.HI R25, RZ, R0, R0 ;  /* 0x00000000ff197219 */ /* 0x003fde0000011600 */
[----:B01----:R-:W-:-:S15]  /*02e0*/  SHF.R.U32.HI R3, RZ, R2, R2 ;  /* 0x00000002ff037219 */ /* 0x003fde0000011602 */
[----:B01----:R-:W-:-:S15]  /*02f0*/  SHF.R.S32.HI R8, RZ, R8, R8 ;  /* 0x00000008ff087219 */ /* 0x003fde0000011408 */
[----:B01----:R-:W-:-:S15]  /*0300*/  SHF.R.S32.HI R9, RZ, R9, R9 ;  /* 0x00000009ff097219 */ /* 0x003fde0000011409 */
[----:B01----:R-:W-:-:S15]  /*0310*/  FMUL R22, R23, R23 ;  /* 0x0000001717167220 */ /* 0x003fde0000400000 */
[----:B01----:R-:W-:-:S15]  /*0320*/  FMUL R0, R24, R24 ;  /* 0x0000001818007220 */ /* 0x003fde0000400000 */
[----:B01----:R1:W0:-:S15]  /*0330*/  DMUL R18, R18, R18 ;  /* 0x0000001212127228 */ /* 0x00321e0000000000 */
[----:B01----:R1:W0:-:S15]  /*0340*/  DMUL R16, R16, R16 ;  /* 0x0000001010107228 */ /* 0x00321e0000000000 */
[----:B01----:R-:W-:-:S15]  /*0350*/  MOV R22, R22 ;  /* 0x0000001600167202 */ /* 0x003fde0000000f00 */
[----:B01----:R-:W-:-:S15]  /*0360*/  MOV R23, R22 ;  /* 0x0000001600177202 */ /* 0x003fde0000000f00 */
[----:B01----:R-:W-:-:S15]  /*0370*/  MOV R27, R22 ;  /* 0x00000016001b7202 */ /* 0x003fde0000000f00 */
[----:B01----:R-:W-:-:S15]  /*0380*/  MOV R23, R23 ;  /* 0x0000001700177202 */ /* 0x003fde0000000f00 */
[----:B01----:R-:W-:-:S15]  /*0390*/  MOV R2, R23 ;  /* 0x0000001700027202 */ /* 0x003fde0000000f00 */
[----:B01----:R1:W0:-:S15]  /*03a0*/  MUFU.RCP R24, R2 ;  /* 0x0000000200187308 */ /* 0x00321e0000001000 */
[----:B01----:R-:W-:-:S15]  /*03b0*/  FADD R2, -RZ, -R2 ;  /* 0x80000002ff027221 */ /* 0x003fde0000000100 */
[----:B01----:R-:W-:-:S15]  /*03c0*/  MOV R2, R2 ;  /* 0x0000000200027202 */ /* 0x003fde0000000f00 */
[----:B01----:R-:W-:-:S15]  /*03d0*/  MOV R26, 0x3f800000 ;  /* 0x3f800000001a7802 */ /* 0x003fde0000000f00 */
[----:B01----:R-:W-:-:S15]  /*03e0*/  FFMA R26, R2, R24, R26 ;  /* 0x00000018021a7223 */ /* 0x003fde000000001a */
[----:B01----:R1:W0:-:S15]  /*03f0*/  FCHK P0, R27, R23 ;  /* 0x000000171b007302 */ /* 0x00321e0000000000 */
[----:B01----:R-:W-:-:S15]  /*0400*/  FFMA R26, R24, R26, R24 ;  /* 0x0000001a181a7223 */ /* 0x003fde0000000018 */
[----:B01----:R-:W-:-:S15]  /*0410*/  MOV R24, RZ ;  /* 0x000000ff00187202 */ /* 0x003fde0000000f00 */
[----:B01----:R-:W-:-:S15]  /*0420*/  MOV R27, R22 ;  /* 0x00000016001b7202 */ /* 0x003fde0000000f00 */
[----:B01----:R-:W-:-:S15]  /*0430*/  FFMA R24, R27, R26, R24 ;  /* 0x0000001a1b187223 */ /* 0x003fde0000000018 */
[----:B01----:R-:W-:-:S15]  /*0440*/  FFMA R2, R2, R24, R27 ;  /* 0x0000001802027223 */ /* 0x003fde000000001b */
[----:B01----:R-:W-:-:S15]  /*0450*/  FFMA R24, R2, R26, R24 ;  /* 0x0000001a02187223 */ /* 0x003fde0000000018 */
[----:B01----:R-:W-:-:S15]  /*0460*/  MOV R24, R24 ;  /* 0x0000001800187202 */ /* 0x003fde0000000f00 */
        /* <DEDUP_REMOVED lines=23> */
[----:B01----:R-:W-:-:S15]  /*05e0*/  @P0 BRA `(.L_x_0) ;  /* 0x0000001000000947 */ /* 0x003fde0003800000 */
[----:B01----:R-:W-:-:S15]  /*05f0*/  BRA `(.L_x_1) ;  /* 0x0000009000007947 */ /* 0x003fde0003800000 */
.L_x_0:
[----:B01----:R-:W-:-:S15]  /*0600*/  MOV R22, R22 ;  /* 0x0000001600167202 */ /* 0x003fde0000000f00 */
[----:B01----:R-:W-:-:S15]  /*0610*/  MOV R23, R23 ;  /* 0x0000001700177202 */ /* 0x003fde0000000f00 */
[----:B01----:R-:W-:-:S15]  /*0620*/  MOV R25, R22 ;  /* 0x0000001600197202 */ /* 0x003fde0000000f00 */
[----:B01----:R-:W-:-:S15]  /*0630*/  MOV R22, R23 ;  /* 0x0000001700167202 */ /* 0x003fde0000000f00 */
[----:B01----:R-:W-:-:S15]  /*0640*/  MOV R20, 0x660 ;  /* 0x0000066000147802 */ /* 0x003fde0000000f00 */
[----:B01----:R-:W-:-:S15]  /*0650*/  CALL.REL.NOINC `($__internal_3_$__cuda_sm3x_div_rn_noftz_f32_slowpath) ;  /* 0x0000512000007944 */ /* 0x003fde0003c00000 */
[----:B01----:R-:W-:-:S15]  /*0660*/  MOV R20, R22 ;  /* 0x0000001600147202 */ /* 0x003fde0000000f00 */
[----:B01----:R-:W-:-:S15]  /*0670*/  MOV R20, R20 ;  /* 0x0000001400147202 */ /* 0x003fde0000000f00 */
[----:B01----:R-:W-:-:S15]  /*0680*/  MOV R24, R20 ;  /* 0x0000001400187202 */ /* 0x003fde0000000f00 */
.L_x_1:
[----:B01----:R-:W-:-:S15]  /*0690*/  MOV R24, R24 ;  /* 0x0000001800187202 */ /* 0x003fde0000000f00 */
        /* <DEDUP_REMOVED lines=22> */
[----:B01----:R-:W-:-:S15]  /*0800*/  @P0 BRA `(.L_x_2) ;  /* 0x0000001000000947 */ /* 0x003fde0003800000 */
[----:B01----:R-:W-:-:S15]  /*0810*/  BRA `(.L_x_3) ;  /* 0x0000009000007947 */ /* 0x003fde0003800000 */
.L_x_2:
        /* <DEDUP_REMOVED lines=9> */
.L_x_3:
        /* <DEDUP_REMOVED lines=11> */
[----:B01----:R-:W-:-:S15]  /*0960*/  MOV R23, RZ ;  /* 0x000000ff00177202 */ /* 0x003fde0000000f00 */
[----:B01----:R1:W0:-:S15]  /*0970*/  MUFU.RCP64H R22, R22 ;  /* 0x0000001600167308 */ /* 0x00321e0000001800 */
[----:B01----:R-:W-:-:S15]  /*0980*/  MOV R22, R22 ;  /* 0x0000001600167202 */ /* 0x003fde0000000f00 */
[----:B01----:R-:W-:-:S15]  /*0990*/  MOV R22, R22 ;  /* 0x0000001600167202 */ /* 0x003fde0000000f00 */
[----:B01----:R-:W-:-:S15]  /*09a0*/  MOV R26, 0x1 ;  /* 0x00000001001a7802 */ /* 0x003fde0000000f00 */
[----:B01----:R-:W-:-:S15]  /*09b0*/  MOV R26, R26 ;  /* 0x0000001a001a7202 */ /* 0x003fde0000000f00 */
[----:B01----:R-:W-:-:S15]  /*09c0*/  MOV R27, R22 ;  /* 0x00000016001b7202 */ /* 0x003fde0000000f00 */
[----:B01----:R1:W0:-:S15]  /*09d0*/  DADD R22, -RZ, -R20 ;  /* 0x00000000ff167229 */ /* 0x00321e0000000914 */
[----:B01----:R-:W-:-:S15]  /*09e0*/  MOV R22, R22 ;  /* 0x0000001600167202 */ /* 0x003fde0000000f00 */
[----:B01----:R-:W-:-:S15]  /*09f0*/  MOV R23, R23 ;  /* 0x0000001700177202 */ /* 0x003fde0000000f00 */
[----:B01----:R-:W-:-:S15]  /*0a00*/  MOV R24, 0x0 ;  /* 0x0000000000187802 */ /* 0x003fde0000000f00 */
[----:B01----:R-:W-:-:S15]  /*0a10*/  MOV R25, 0x3ff00000 ;  /* 0x3ff0000000197802 */ /* 0x003fde0000000f00 */
[----:B01----:R1:W0:-:S15]  /*0a20*/  DFMA R28, R22, R26, R24 ;  /* 0x0000001a161c722b */ /* 0x00321e0000000018 */
[----:B01----:R1:W0:-:S15]  /*0a30*/  DFMA R28, R28, R28, R28 ;  /* 0x0000001c1c1c722b */ /* 0x00321e000000001c */
[----:B01----:R1:W0:-:S15]  /*0a40*/  DFMA R28, R28, R26, R26 ;  /* 0x0000001a1c1c722b */ /* 0x00321e000000001a */
[----:B01----:R1:W0:-:S15]  /*0a50*/  DFMA R24, R22, R28, R24 ;  /* 0x0000001c1618722b */ /* 0x00321e0000000018 */
[----:B01----:R1:W0:-:S15]  /*0a60*/  DFMA R24, R24, R28, R28 ;  /* 0x0000001c1818722b */ /* 0x00321e000000001c */
[----:B01----:R1:W0:-:S15]  /*0a70*/  DMUL R26, R18, R24 ;  /* 0x00000018121a7228 */ /* 0x00321e0000000000 */
[----:B01----:R1:W0:-:S15]  /*0a80*/  DFMA R22, R22, R26, R18 ;  /* 0x0000001a1616722b */ /* 0x00321e0000000012 */
[----:B01----:R1:W0:-:S15]  /*0a90*/  DFMA R22, R22, R24, R26 ;  /* 0x000000181616722b */ /* 0x00321e000000001a */
[----:B01----:R-:W-:-:S15]  /*0aa0*/  MOV R24, R19 ;  /* 0x0000001300187202 */ /* 0x003fde0000000f00 */
[----:B01----:R-:W-:-:S15]  /*0ab0*/  MOV R24, R24 ;  /* 0x0000001800187202 */ /* 0x003fde0000000f00 */
[----:B01----:R-:W-:-:S15]  /*0ac0*/  MOV R24, R24 ;  /* 0x0000001800187202 */ /* 0x003fde0000000f00 */
[----:B01----:R-:W-:-:S15]  /*0ad0*/  FADD R24, -RZ, |R24| ;  /* 0x40000018ff187221 */ /* 0x003fde0000000100 */
[----:B01----:R-:W-:-:S15]  /*0ae0*/  MOV R24, R24 ;  /* 0x0000001800187202 */ /* 0x003fde0000000f00 */
[----:B01----:R-:W-:-:S15]  /*0af0*/  FSETP.LT.AND P0, PT, R24, 6.5827683646048100446e-37, PT ;  /* 0x036000001800780b */ /* 0x003fde0003f01000 */
        /* <DEDUP_REMOVED lines=12> */
[----:B01----:R-:W-:-:S15]  /*0bc0*/  MOV R0, R21 ;  /* 0x0000001500007202 */ /* 0x003fde0000000f00 */
[----:B01----:R-:W-:-:S15]  /*0bd0*/  MOV R0, R0 ;  /* 0x0000000000007202 */ /* 0x003fde0000000f00 */
[----:B01----:R-:W-:-:S15]  /*0be0*/  MOV R0, R0 ;  /* 0x0000000000007202 */ /* 0x003fde0000000f00 */
[----:B01----:R-:W-:-:S15]  /*0bf0*/  MOV R18, R23 ;  /* 0x0000001700127202 */ /* 0x003fde0000000f00 */
[----:B01----:R-:W-:-:S15]  /*0c00*/  MOV R18, R18 ;  /* 0x0000001200127202 */ /* 0x003fde0000000f00 */
[----:B01----:R-:W-:-:S15]  /*0c10*/  MOV R18, R18 ;  /* 0x0000001200127202 */ /* 0x003fde0000000f00 */
[----:B01----:R-:W-:-:S15]  /*0c20*/  MOV R19, RZ ;  /* 0x000000ff00137202 */ /* 0x003fde0000000f00 */
[----:B01----:R-:W-:-:S15]  /*0c30*/  FFMA R0, R19, R0, R18 ;  /* 0x0000000013007223 */ /* 0x003fde0000000012 */
[----:B01----:R-:W-:-:S15]  /*0c40*/  FADD R0, -RZ, |R0| ;  /* 0x40000000ff007221 */ /* 0x003fde0000000100 */
[----:B01----:R-:W-:-:S15]  /*0c50*/  MOV R0, R0 ;  /* 0x0000000000007202 */ /* 0x003fde0000000f00 */
[----:B01----:R-:W-:-:S15]  /*0c60*/  FSETP.GT.AND P0, PT, R0, 1.469367938527859385e-39, PT ;  /* 0x001000000000780b */ /* 0x003fde0003f04000 */
[----:B01----:R-:W-:-:S15]  /*0c70*/  @P0 BRA `(.L_x_5) ;  /* 0x000000a000000947 */ /* 0x003fde0003800000 */
.L_x_4:
[----:B01----:R-:W-:-:S15]  /*0c80*/  MOV R18, R25 ;  /* 0x0000001900127202 */ /* 0x003fde0000000f00 */
[----:B01----:R-:W-:-:S15]  /*0c90*/  MOV R19, R26 ;  /* 0x0000001a00137202 */ /* 0x003fde0000000f00 */
[----:B01----:R-:W-:-:S15]  /*0ca0*/  MOV R20, R24 ;  /* 0x0000001800147202 */ /* 0x003fde0000000f00 */
[----:B01----:R-:W-:-:S15]  /*0cb0*/  MOV R21, R21 ;  /* 0x0000001500157202 */ /* 0x003fde0000000f00 */
[----:B01----:R-:W-:-:S15]  /*0cc0*/  MOV R0, 0xce0 ;  /* 0x00000ce000007802 */ /* 0x003fde0000000f00 */
[----:B01----:R-:W-:-:S15]  /*0cd0*/  CALL.REL.NOINC `($__internal_0_$__cuda_sm20_div_rn_f64_full) ;  /* 0x00001ec000007944 */ /* 0x003fde0003c00000 */
[----:B01----:R-:W-:-:S15]  /*0ce0*/  MOV R22, R22 ;  /* 0x0000001600167202 */ /* 0x003fde0000000f00 */
[----:B01----:R-:W-:-:S15]  /*0cf0*/  MOV R23, R23 ;  /* 0x0000001700177202 */ /* 0x003fde0000000f00 */
[----:B01----:R-:W-:-:S15]  /*0d00*/  MOV R22, R22 ;  /* 0x0000001600167202 */ /* 0x003fde0000000f00 */
[----:B01----:R-:W-:-:S15]  /*0d10*/  MOV R23, R23 ;  /* 0x0000001700177202 */ /* 0x003fde0000000f00 */
.L_x_5:
        /* <DEDUP_REMOVED lines=65> */
.L_x_6:
        /* <DEDUP_REMOVED lines=10> */
.L_x_7:
        /* <DEDUP_REMOVED lines=14> */
[----:B01----:R1:W0:-:S15]  /*12b0*/  I2F.U32.RP R18, R2 ;  /* 0x0000000200127306 */ /* 0x00321e0000209000 */
[----:B01----:R1:W0:-:S15]  /*12c0*/  MUFU.RCP R18, R18 ;  /* 0x0000001200127308 */ /* 0x00321e0000001000 */
[----:B01----:R-:W-:-:S15]  /*12d0*/  MOV R18, R18 ;  /* 0x0000001200127202 */ /* 0x003fde0000000f00 */
[----:B01----:R-:W-:-:S15]  /*12e0*/  IADD3 R18, R18, 0xffffffe, RZ ;  /* 0x0ffffffe12127810 */ /* 0x003fde0007ffe0ff */
[----:B01----:R-:W-:-:S15]  /*12f0*/  MOV R18, R18 ;  /* 0x0000001200127202 */ /* 0x003fde0000000f00 */
[----:B01----:R1:W0:-:S15]  /*1300*/  F2I.FTZ.U32.TRUNC.NTZ R18, R18 ;  /* 0x0000001200127305 */ /* 0x00321e000021f000 */
[----:B01----:R-:W-:-:S15]  /*1310*/  IMAD.U32 R19, R18, R2, RZ ;  /* 0x0000000212137224 */ /* 0x003fde00078e00ff */
[----:B01----:R-:W-:-:S15]  /*1320*/  IADD3 R19, RZ, -R19, RZ ;  /* 0x80000013ff137210 */ /* 0x003fde0007ffe0ff */
[----:B01----:R-:W-:-:S15]  /*1330*/  MOV R19, R19 ;  /* 0x0000001300137202 */ /* 0x003fde0000000f00 */
[----:B01----:R-:W-:-:S15]  /*1340*/  MOV R19, R19 ;  /* 0x0000001300137202 */ /* 0x003fde0000000f00 */
[----:B01----:R-:W-:-:S15]  /*1350*/  IMAD.HI.U32 R19, R18, R19, RZ ;  /* 0x0000001312137227 */ /* 0x003fde00078e00ff */
[----:B01----:R-:W-:-:S15]  /*1360*/  IADD3 R19, R18, R19, RZ ;  /* 0x0000001312137210 */ /* 0x003fde0007ffe0ff */
[----:B01----:R-:W-:-:S15]  /*1370*/  IMAD.HI.U32 R19, R19, R0, RZ ;  /* 0x0000000013137227 */ /* 0x003fde00078e00ff */
[----:B01----:R-:W-:-:S15]  /*1380*/  IMAD.U32 R19, R19, R2, RZ ;  /* 0x0000000213137224 */ /* 0x003fde00078e00ff */
[----:B01----:R-:W-:-:S15]  /*1390*/  IADD3 R19, R0, -R19, RZ ;  /* 0x8000001300137210 */ /* 0x003fde0007ffe0ff */
[----:B01----:R-:W-:-:S15]  /*13a0*/  ISETP.GE.U32.AND P0, PT, R19, R2, PT ;  /* 0x000000021300720c */ /* 0x003fde0003f06070 */
[----:B01----:R-:W-:-:S15]  /*13b0*/  IADD3 R0, R19, -R2, RZ ;  /* 0x8000000213007210 */ /* 0x003fde0007ffe0ff */
[----:B01----:R-:W-:-:S15]  /*13c0*/  SEL R0, R0, R19, P0 ;  /* 0x0000001300007207 */ /* 0x003fde0000000000 */
[----:B01----:R-:W-:-:S15]  /*13d0*/  IADD3 R18, R0, -R2, RZ ;  /* 0x8000000200127210 */ /* 0x003fde0007ffe0ff */
[----:B01----:R-:W-:-:S15]  /*13e0*/  ISETP.GE.U32.AND P0, PT, R0, R2, PT ;  /* 0x000000020000720c */ /* 0x003fde0003f06070 */
[----:B01----:R-:W-:-:S15]  /*13f0*/  SEL R18, R18, R0, P0 ;  /* 0x0000000012127207 */ /* 0x003fde0000000000 */
[----:B01----:R-:W-:-:S15]  /*1400*/  MOV R0, RZ ;  /* 0x000000ff00007202 */ /* 0x003fde0000000f00 */
[----:B01----:R-:W-:-:S15]  /*1410*/  ISETP.NE.U32.AND P0, PT, R2, R0, PT ;  /* 0x000000000200720c */ /* 0x003fde0003f05070 */
[----:B01----:R-:W-:-:S15]  /*1420*/  LOP3.LUT R2, RZ, R2, RZ, 0x33, !PT ;  /* 0x00000002ff027212 */ /* 0x003fde00078e33ff */
[----:B01----:R-:W-:-:S15]  /*1430*/  PLOP3.LUT P0, PT, P0, PT, PT, 0x8, 0x0 ;  /* 0x000000000000781c */ /* 0x003fde000070e170 */
[----:B01----:R-:W-:-:S15]  /*1440*/  SEL R2, R2, R18, P0 ;  /* 0x0000001202027207 */ /* 0x003fde0000000000 */
        /* <DEDUP_REMOVED lines=46> */
[----:B01----:R-:W-:-:S15]  /*1730*/  MOV R0, 0x1750 ;  /* 0x0000175000007802 */ /* 0x003fde0000000f00 */
[----:B01----:R-:W-:-:S15]  /*1740*/  CALL.REL.NOINC `($__internal_2_$__cuda_sm20_rem_u64) ;  /* 0x000033a000007944 */ /* 0x003fde0003c00000 */
        /* <DEDUP_REMOVED lines=26> */
[----:B01----:R-:W-:-:S15]  /*18f0*/  IABS R2, R8 ;  /* 0x0000000800027213 */ /* 0x003fde0000000000 */
        /* <DEDUP_REMOVED lines=14> */
[----:B01----:R-:W-:-:S15]  /*19e0*/  IABS R3, R0 ;  /* 0x0000000000037213 */ /* 0x003fde0000000000 */
[----:B01----:R-:W-:-:S15]  /*19f0*/  MOV R3, R3 ;  /* 0x0000000300037202 */ /* 0x003fde0000000f00 */
[----:B01----:R-:W-:-:S15]  /*1a00*/  MOV R3, R3 ;  /* 0x0000000300037202 */ /* 0x003fde0000000f00 */
[----:B01----:R-:W-:-:S15]  /*1a10*/  IMAD.HI.U32 R4, R4, R3, RZ ;  /* 0x0000000304047227 */ /* 0x003fde00078e00ff */
[----:B01----:R-:W-:-:S15]  /*1a20*/  IMAD.U32 R4, R2, R4, RZ ;  /* 0x0000000402047224 */ /* 0x003fde00078e00ff */
[----:B01----:R-:W-:-:S15]  /*1a30*/  IADD3 R4, R3, -R4, RZ ;  /* 0x8000000403047210 */ /* 0x003fde0007ffe0ff */
[----:B01----:R-:W-:-:S15]  /*1a40*/  ISETP.LE.U32.AND P0, PT, R2, R4, PT ;  /* 0x000000040200720c */ /* 0x003fde0003f03070 */
[----:B01----:R-:W-:-:S15]  /*1a50*/  IADD3 R3, R4, -R2, RZ ;  /* 0x8000000204037210 */ /* 0x003fde0007ffe0ff */
[----:B01----:R-:W-:-:S15]  /*1a60*/  SEL R3, R3, R4, P0 ;  /* 0x0000000403037207 */ /* 0x003fde0000000000 */
[----:B01----:R-:W-:-:S15]  /*1a70*/  IADD3 R4, R3, -R2, RZ ;  /* 0x8000000203047210 */ /* 0x003fde0007ffe0ff */
[----:B01----:R-:W-:-:S15]  /*1a80*/  ISETP.LE.U32.AND P0, PT, R2, R3, PT ;  /* 0x000000030200720c */ /* 0x003fde0003f03070 */
[----:B01----:R-:W-:-:S15]  /*1a90*/  SEL R4, R4, R3, P0 ;  /* 0x0000000304047207 */ /* 0x003fde0000000000 */
[----:B01----:R-:W-:-:S15]  /*1aa0*/  MOV R2, RZ ;  /* 0x000000ff00027202 */ /* 0x003fde0000000f00 */
[----:B01----:R-:W-:-:S15]  /*1ab0*/  ISETP.GE.AND P0, PT, R0, R2, PT ;  /* 0x000000020000720c */ /* 0x003fde0003f06270 */
[----:B01----:R-:W-:-:S15]  /*1ac0*/  MOV R8, R8 ;  /* 0x0000000800087202 */ /* 0x003fde0000000f00 */
[----:B01----:R-:W-:-:S15]  /*1ad0*/  MOV R4, R4 ;  /* 0x0000000400047202 */ /* 0x003fde0000000f00 */
[----:B01----:R-:W-:-:S15]  /*1ae0*/  @P0 BRA `(.L_x_8) ;  /* 0x0000004000000947 */ /* 0x003fde0003800000 */
[----:B01----:R-:W-:-:S15]  /*1af0*/  IADD3 R4, RZ, -R4, RZ ;  /* 0x80000004ff047210 */ /* 0x003fde0007ffe0ff */
[----:B01----:R-:W-:-:S15]  /*1b00*/  MOV R4, R4 ;  /* 0x0000000400047202 */ /* 0x003fde0000000f00 */
[----:B01----:R-:W-:-:S15]  /*1b10*/  MOV R4, R4 ;  /* 0x0000000400047202 */ /* 0x003fde0000000f00 */
[----:B01----:R-:W-:-:S15]  /*1b20*/  MOV R4, R4 ;  /* 0x0000000400047202 */ /* 0x003fde0000000f00 */
.L_x_8:
[----:B01----:R-:W-:-:S15]  /*1b30*/  MOV R0, RZ ;  /* 0x000000ff00007202 */ /* 0x003fde0000000f00 */
[----:B01----:R-:W-:-:S15]  /*1b40*/  ISETP.NE.AND P0, PT, R8, R0, PT ;  /* 0x000000000800720c */ /* 0x003fde0003f05270 */
        /* <DEDUP_REMOVED lines=52> */
.L_x_9:
        /* <DEDUP_REMOVED lines=15> */
[----:B01----:R-:W-:-:S15]  /*1f80*/  CALL.REL.NOINC `($__internal_1_$__cuda_sm20_rem_s64) ;  /* 0x00001d2000007944 */ /* 0x003fde0003c00000 */
        /* <DEDUP_REMOVED lines=18> */
[----:B01----:R1:W0:-:S15]  /*20b0*/  R2UR UR4, R14 ;  /* 0x000000000e0473c2 */ /* 0x00321e00000e0000 */
[----:B01----:R1:W0:-:S15]  /*20c0*/  R2UR UR5, R15 ;  /* 0x000000000f0573c2 */ /* 0x00321e00000e0000 */
[----:B01----:R1:W0:-:S15]  /*20d0*/  LDG.E R6, [R4.64] ;  /* 0x0000000404067981 */ /* 0x00321e000c1e1900 */
[----:B01----:R-:W-:-:S15]  /*20e0*/  MOV R4, R0 ;  /* 0x0000000000047202 */ /* 0x003fde0000000f00 */
[----:B01----:R-:W-:-:S15]  /*20f0*/  MOV R5, R0 ;  /* 0x0000000000057202 */ /* 0x003fde0000000f00 */
[----:B01----:R-:W-:-:S15]  /*2100*/  MOV R4, R4 ;  /* 0x0000000400047202 */ /* 0x003fde0000000f00 */
[----:B01----:R-:W-:-:S15]  /*2110*/  MOV R5, R5 ;  /* 0x0000000500057202 */ /* 0x003fde0000000f00 */
[----:B01----:R1:W0:-:S15]  /*2120*/  R2UR UR4, R14 ;  /* 0x000000000e0473c2 */ /* 0x00321e00000e0000 */
[----:B01----:R1:W0:-:S15]  /*2130*/  R2UR UR5, R15 ;  /* 0x000000000f0573c2 */ /* 0x00321e00000e0000 */
[----:B01----:R1:W-:-:S15]  /*2140*/  STG.E [R4.64], R6 ;  /* 0x0000000604007986 */ /* 0x0033de000c101904 */
[----:B01----:R-:W-:-:S15]  /*2150*/  MOV R4, R0 ;  /* 0x0000000000047202 */ /* 0x003fde0000000f00 */
[----:B01----:R-:W-:-:S15]  /*2160*/  MOV R5, R0 ;  /* 0x0000000000057202 */ /* 0x003fde0000000f00 */
[----:B01----:R-:W-:-:S15]  /*2170*/  MOV R4, R4 ;  /* 0x0000000400047202 */ /* 0x003fde0000000f00 */
[----:B01----:R-:W-:-:S15]  /*2180*/  MOV R5, R5 ;  /* 0x0000000500057202 */ /* 0x003fde0000000f00 */
[----:B01----:R1:W0:-:S15]  /*2190*/  R2UR UR4, R14 ;  /* 0x000000000e0473c2 */ /* 0x00321e00000e0000 */
[----:B01----:R1:W0:-:S15]  /*21a0*/  R2UR UR5, R15 ;  /* 0x000000000f0573c2 */ /* 0x00321e00000e0000 */
[----:B01----:R1:W0:-:S15]  /*21b0*/  LDG.E.64 R4, [R4.64] ;  /* 0x0000000404047981 */ /* 0x00321e000c1e1b00 */
[----:B01----:R-:W-:-:S15]  /*21c0*/  MOV R6, R0 ;  /* 0x0000000000067202 */ /* 0x003fde0000000f00 */
[----:B01----:R-:W-:-:S15]  /*21d0*/  MOV R7, R0 ;  /* 0x0000000000077202 */ /* 0x003fde0000000f00 */
[----:B01----:R-:W-:-:S15]  /*21e0*/  MOV R6, R6 ;  /* 0x0000000600067202 */ /* 0x003fde0000000f00 */
[----:B01----:R-:W-:-:S15]  /*21f0*/  MOV R7, R7 ;  /* 0x0000000700077202 */ /* 0x003fde0000000f00 */
[----:B01----:R1:W0:-:S15]  /*2200*/  R2UR UR4, R14 ;  /* 0x000000000e0473c2 */ /* 0x00321e00000e0000 */
[----:B01----:R1:W0:-:S15]  /*2210*/  R2UR UR5, R15 ;  /* 0x000000000f0573c2 */ /* 0x00321e00000e0000 */
[----:B01----:R1:W-:-:S15]  /*2220*/  STG.E.64 [R6.64], R4 ;  /* 0x0000000406007986 */ /* 0x0033de000c101b04 */
        /* <DEDUP_REMOVED lines=58> */
[----:B01----:R1:W0:-:S15]  /*25d0*/  LDS R4, [R4] ;  /* 0x0000000004047984 */ /* 0x00321e0000000800 */
[----:B01----:R-:W-:-:S15]  /*25e0*/  MOV R5, R0 ;  /* 0x0000000000057202 */ /* 0x003fde0000000f00 */
[----:B01----:R-:W-:-:S15]  /*25f0*/  MOV R6, R0 ;  /* 0x0000000000067202 */ /* 0x003fde0000000f00 */
[----:B01----:R1:W-:-:S15]  /*2600*/  STS [R5], R4 ;  /* 0x0000000405007388 */ /* 0x0033de0000000800 */
[----:B01----:R-:W-:-:S15]  /*2610*/  MOV R4, R0 ;  /* 0x0000000000047202 */ /* 0x003fde0000000f00 */
[----:B01----:R-:W-:-:S15]  /*2620*/  MOV R5, R0 ;  /* 0x0000000000057202 */ /* 0x003fde0000000f00 */
[----:B01----:R1:W0:-:S15]  /*2630*/  LDS.64 R4, [R4] ;  /* 0x0000000004047984 */ /* 0x00321e0000000a00 */
[----:B01----:R-:W-:-:S15]  /*2640*/  MOV R6, R0 ;  /* 0x0000000000067202 */ /* 0x003fde0000000f00 */
[----:B01----:R-:W-:-:S15]  /*2650*/  MOV R7, R0 ;  /* 0x0000000000077202 */ /* 0x003fde0000000f00 */
[----:B01----:R1:W-:-:S15]  /*2660*/  STS.64 [R6], R4 ;  /* 0x0000000406007388 */ /* 0x0033de0000000a00 */
        /* <DEDUP_REMOVED lines=26> */
[----:B01----:R1:W0:-:S15]  /*2810*/  LDL R8, [R8] ;  /* 0x0000000008087983 */ /* 0x00321e0000100800 */
[----:B01----:R-:W-:-:S15]  /*2820*/  MOV R4, R0 ;  /* 0x0000000000047202 */ /* 0x003fde0000000f00 */
[----:B01----:R-:W-:-:S15]  /*2830*/  MOV R5, R0 ;  /* 0x0000000000057202 */ /* 0x003fde0000000f00 */
[----:B01----:R1:W-:-:S15]  /*2840*/  STL [R4], R8 ;  /* 0x0000000804007387 */ /* 0x0033de0000100800 */
[----:B01----:R-:W-:-:S15]  /*2850*/  MOV R4, R0 ;  /* 0x0000000000047202 */ /* 0x003fde0000000f00 */
[----:B01----:R-:W-:-:S15]  /*2860*/  MOV R5, R0 ;  /* 0x0000000000057202 */ /* 0x003fde0000000f00 */
[----:B01----:R1:W0:-:S15]  /*2870*/  LDL.64 R4, [R4] ;  /* 0x0000000004047983 */ /* 0x00321e0000100a00 */
[----:B01----:R-:W-:-:S15]  /*2880*/  MOV R6, R0 ;  /* 0x0000000000067202 */ /* 0x003fde0000000f00 */
[----:B01----:R-:W-:-:S15]  /*2890*/  MOV R7, R0 ;  /* 0x0000000000077202 */ /* 0x003fde0000000f00 */
[----:B01----:R1:W-:-:S15]  /*28a0*/  STL.64 [R6], R4 ;  /* 0x0000000406007387 */ /* 0x0033de0000100a00 */
        /* <DEDUP_REMOVED lines=24> */
[----:B01----:R1:W0:-:S15]  /*2a30*/  DSETP.GE.AND P0, PT, R18, R16, PT ;  /* 0x000000101200722a */ /* 0x00321e0003f06000 */
        /* <DEDUP_REMOVED lines=17> */
[----:B01----:R-:W-:-:S15]  /*2b50*/  @!P0 BRA `(.L_x_10) ;  /* 0x0000000000008947 */ /* 0x003fde0003800000 */
.L_x_10:
[----:B01----:R-:W-:-:S15]  /*2b60*/  IADD3 R2, R2, R2, RZ ;  /* 0x0000000202027210 */ /* 0x003fde0007ffe0ff */
[----:B01----:R-:W-:-:S15]  /*2b70*/  MOV R2, R2 ;  /* 0x0000000200027202 */ /* 0x003fde0000000f00 */
[----:B01----:R-:W-:-:S15]  /*2b80*/  EXIT ;  /* 0x000000000000794d */ /* 0x003fde0003800000 */
[----:B01----:R-:W-:-:S15]  /*2b90*/  EXIT ;  /* 0x000000000000794d */ /* 0x003fde0003800000 */
        .weak           $__internal_0_$__cuda_sm20_div_rn_f64_full
        .type           $__internal_0_$__cuda_sm20_div_rn_f64_full,@function
        .size           $__internal_0_$__cuda_sm20_div_rn_f64_full,($__internal_1_$__cuda_sm20_rem_s64 - $__internal_0_$__cuda_sm20_div_rn_f64_full)
$__internal_0_$__cuda_sm20_div_rn_f64_full:
        /* <DEDUP_REMOVED lines=12> */
[----:B01----:R-:W-:-:S15]  /*2c60*/  LOP3.LUT R24, R32, 0x7ff00000, RZ, 0xc0, !PT ;  /* 0x7ff0000020187812 */ /* 0x003fde00078ec0ff */
[----:B01----:R-:W-:-:S15]  /*2c70*/  LOP3.LUT R20, R32, 0x800fffff, RZ, 0xc0, !PT ;  /* 0x800fffff20147812 */ /* 0x003fde00078ec0ff */
[----:B01----:R-:W-:-:S15]  /*2c80*/  LOP3.LUT R20, R20, 0x3ff00000, RZ, 0xfc, !PT ;  /* 0x3ff0000014147812 */ /* 0x003fde00078efcff */
[----:B01----:R-:W-:-:S15]  /*2c90*/  MOV R21, R25 ;  /* 0x0000001900157202 */ /* 0x003fde0000000f00 */
[----:B01----:R-:W-:-:S15]  /*2ca0*/  MOV R33, R21 ;  /* 0x0000001500217202 */ /* 0x003fde0000000f00 */
[----:B01----:R-:W-:-:S15]  /*2cb0*/  MOV R22, R33 ;  /* 0x0000002100167202 */ /* 0x003fde0000000f00 */
[----:B01----:R-:W-:-:S15]  /*2cc0*/  MOV R23, R20 ;  /* 0x0000001400177202 */ /* 0x003fde0000000f00 */
[----:B01----:R-:W-:-:S15]  /*2cd0*/  MOV R20, R32 ;  /* 0x0000002000147202 */ /* 0x003fde0000000f00 */
[----:B01----:R-:W-:-:S15]  /*2ce0*/  FADD R20, -RZ, |R20| ;  /* 0x40000014ff147221 */ /* 0x003fde0000000100 */
[----:B01----:R-:W-:-:S15]  /*2cf0*/  MOV R20, R20 ;  /* 0x0000001400147202 */ /* 0x003fde0000000f00 */
[----:B01----:R-:W-:-:S15]  /*2d00*/  FSETP.GEU.AND P0, PT, R20, 1.469367938527859385e-39, PT ;  /* 0x001000001400780b */ /* 0x003fde0003f0e000 */
        /* <DEDUP_REMOVED lines=14> */
[----:B01----:R1:W0:-:S15]  /*2df0*/  DMUL R22, R20, 8.98846567431157953865e+307 ;  /* 0x7fe0000014167828 */ /* 0x00321e0000000000 */
[----:B01----:R-:W-:-:S15]  /*2e00*/  MOV R25, R23 ;  /* 0x0000001700197202 */ /* 0x003fde0000000f00 */
[----:B01----:R-:W-:-:S15]  /*2e10*/  MOV R25, R25 ;  /* 0x0000001900197202 */ /* 0x003fde0000000f00 */
[----:B01----:R-:W-:-:S15]  /*2e20*/  LOP3.LUT R25, R25, 0x7ff00000, RZ, 0xc0, !PT ;  /* 0x7ff0000019197812 */ /* 0x003fde00078ec0ff */
[----:B01----:R-:W-:-:S15]  /*2e30*/  MOV R22, R22 ;  /* 0x0000001600167202 */ /* 0x003fde0000000f00 */
[----:B01----:R-:W-:-:S15]  /*2e40*/  MOV R23, R23 ;  /* 0x0000001700177202 */ /* 0x003fde0000000f00 */
[----:B01----:R-:W-:-:S15]  /*2e50*/  MOV R34, R25 ;  /* 0x0000001900227202 */ /* 0x003fde0000000f00 */
.L_x_11:
[----:B01----:R-:W-:-:S15]  /*2e60*/  MOV R25, R22 ;  /* 0x0000001600197202 */ /* 0x003fde0000000f00 */
[----:B01----:R-:W-:-:S15]  /*2e70*/  MOV R25, R23 ;  /* 0x0000001700197202 */ /* 0x003fde0000000f00 */
[----:B01----:R-:W-:-:S15]  /*2e80*/  MOV R30, RZ ;  /* 0x000000ff001e7202 */ /* 0x003fde0000000f00 */
[----:B01----:R1:W0:-:S15]  /*2e90*/  MUFU.RCP64H R25, R25 ;  /* 0x0000001900197308 */ /* 0x00321e0000001800 */
[----:B01----:R-:W-:-:S15]  /*2ea0*/  MOV R30, R30 ;  /* 0x0000001e001e7202 */ /* 0x003fde0000000f00 */
[----:B01----:R-:W-:-:S15]  /*2eb0*/  MOV R31, R25 ;  /* 0x00000019001f7202 */ /* 0x003fde0000000f00 */
[----:B01----:R1:W0:-:S15]  /*2ec0*/  DADD R22, -RZ, -R22 ;  /* 0x00000000ff167229 */ /* 0x00321e0000000916 */
[----:B01----:R-:W-:-:S15]  /*2ed0*/  MOV R22, R22 ;  /* 0x0000001600167202 */ /* 0x003fde0000000f00 */
[----:B01----:R-:W-:-:S15]  /*2ee0*/  MOV R23, R23 ;  /* 0x0000001700177202 */ /* 0x003fde0000000f00 */
[----:B01----:R-:W-:-:S15]  /*2ef0*/  MOV R35, R19 ;  /* 0x0000001300237202 */ /* 0x003fde0000000f00 */
[----:B01----:R-:W-:-:S15]  /*2f00*/  MOV R35, R35 ;  /* 0x0000002300237202 */ /* 0x003fde0000000f00 */
[----:B01----:R-:W-:-:S15]  /*2f10*/  LOP3.LUT R36, R35, 0x7ff00000, RZ, 0xc0, !PT ;  /* 0x7ff0000023247812 */ /* 0x003fde00078ec0ff */
[----:B01----:R-:W-:-:S15]  /*2f20*/  ISETP.LT.U32.AND P0, PT, R36, R24, PT ;  /* 0x000000182400720c */ /* 0x003fde0003f01070 */
[----:B01----:R-:W-:-:S15]  /*2f30*/  MOV R24, 0x1ca00000 ;  /* 0x1ca0000000187802 */ /* 0x003fde0000000f00 */
[----:B01----:R-:W-:-:S15]  /*2f40*/  SEL R24, R24, 0x63400000, P0 ;  /* 0x6340000018187807 */ /* 0x003fde0000000000 */
[----:B01----:R-:W-:-:S15]  /*2f50*/  LOP3.LUT R25, R35, 0x800fffff, RZ, 0xc0, !PT ;  /* 0x800fffff23197812 */ /* 0x003fde00078ec0ff */
[----:B01----:R-:W-:-:S15]  /*2f60*/  LOP3.LUT R24, R24, R25, RZ, 0xfc, !PT ;  /* 0x0000001918187212 */ /* 0x003fde00078efcff */
        /* <DEDUP_REMOVED lines=22> */
[----:B01----:R-:W-:-:S15]  /*30d0*/  LOP3.LUT R26, R35, 0x80000000, RZ, 0xc0, !PT ;  /* 0x80000000231a7812 */ /* 0x003fde00078ec0ff */
[----:B01----:R-:W-:-:S15]  /*30e0*/  LOP3.LUT R27, R32, 0x7ff00000, RZ, 0xc0, !PT ;  /* 0x7ff00000201b7812 */ /* 0x003fde00078ec0ff */
[----:B01----:R-:W-:-:S15]  /*30f0*/  ISETP.LT.U32.AND P0, PT, R36, R27, PT ;  /* 0x0000001b2400720c */ /* 0x003fde0003f01070 */
[----:B01----:R-:W-:-:S15]  /*3100*/  MOV R27, 0x1ca00000 ;  /* 0x1ca00000001b7802 */ /* 0x003fde0000000f00 */
[----:B01----:R-:W-:-:S15]  /*3110*/  SEL R27, R27, 0x63400000, P0 ;  /* 0x634000001b1b7807 */ /* 0x003fde0000000000 */
[----:B01----:R-:W-:-:S15]  /*3120*/  LOP3.LUT R26, R26, R27, RZ, 0xfc, !PT ;  /* 0x0000001b1a1a7212 */ /* 0x003fde00078efcff */
[----:B01----:R-:W-:-:S15]  /*3130*/  LOP3.LUT R26, R26, 0x100000, RZ, 0xfc, !PT ;  /* 0x001000001a1a7812 */ /* 0x003fde00078efcff */
[----:B01----:R-:W-:-:S15]  /*3140*/  MOV R28, RZ ;  /* 0x000000ff001c7202 */ /* 0x003fde0000000f00 */
        /* <DEDUP_REMOVED lines=8> */
[----:B01----:R-:W-:-:S15]  /*31d0*/  MOV R26, R25 ;  /* 0x00000019001a7202 */ /* 0x003fde0000000f00 */
[----:B01----:R-:W-:-:S15]  /*31e0*/  MOV R26, R26 ;  /* 0x0000001a001a7202 */ /* 0x003fde0000000f00 */
[----:B01----:R-:W-:-:S15]  /*31f0*/  LOP3.LUT R26, R26, 0x7ff00000, RZ, 0xc0, !PT ;  /* 0x7ff000001a1a7812 */ /* 0x003fde00078ec0ff */
[----:B01----:R-:W-:-:S15]  /*3200*/  MOV R24, R24 ;  /* 0x0000001800187202 */ /* 0x003fde0000000f00 */
[----:B01----:R-:W-:-:S15]  /*3210*/  MOV R25, R25 ;  /* 0x0000001900197202 */ /* 0x003fde0000000f00 */
[----:B01----:R-:W-:-:S15]  /*3220*/  MOV R38, R26 ;  /* 0x0000001a00267202 */ /* 0x003fde0000000f00 */
.L_x_12:
[----:B01----:R-:W-:-:S15]  /*3230*/  MOV R30, R30 ;  /* 0x0000001e001e7202 */ /* 0x003fde0000000f00 */
[----:B01----:R-:W-:-:S15]  /*3240*/  MOV R26, R30 ;  /* 0x0000001e001a7202 */ /* 0x003fde0000000f00 */
[----:B01----:R-:W-:-:S15]  /*3250*/  MOV R27, 0x1 ;  /* 0x00000001001b7802 */ /* 0x003fde0000000f00 */
[----:B01----:R-:W-:-:S15]  /*3260*/  LOP3.LUT R27, R27, R26, RZ, 0x3c, !PT ;  /* 0x0000001a1b1b7212 */ /* 0x003fde00078e3cff */
[----:B01----:R-:W-:-:S15]  /*3270*/  LOP3.LUT R26, R27, R26, RZ, 0x3c, !PT ;  /* 0x0000001a1b1a7212 */ /* 0x003fde00078e3cff */
[----:B01----:R-:W-:-:S15]  /*3280*/  LOP3.LUT R27, R27, R26, RZ, 0x3c, !PT ;  /* 0x0000001a1b1b7212 */ /* 0x003fde00078e3cff */
        /* <DEDUP_REMOVED lines=10> */
[----:B01----:R-:W-:-:S15]  /*3330*/  IADD3 R28, R38, -0x1, RZ ;  /* 0xffffffff261c7810 */ /* 0x003fde0007ffe0ff */
[----:B01----:R-:W-:-:S15]  /*3340*/  ISETP.GT.U32.AND P0, PT, R28, 0x7feffffe, PT ;  /* 0x7feffffe1c00780c */ /* 0x003fde0003f04070 */
[----:B01----:R-:W-:-:S15]  /*3350*/  IADD3 R28, R34, -0x1, RZ ;  /* 0xffffffff221c7810 */ /* 0x003fde0007ffe0ff */
[----:B01----:R-:W-:-:S15]  /*3360*/  ISETP.GT.U32.AND P1, PT, R28, 0x7feffffe, PT ;  /* 0x7feffffe1c00780c */ /* 0x003fde0003f24070 */
[----:B01----:R-:W-:-:S15]  /*3370*/  PLOP3.LUT P0, PT, P1, P0, PT, 0xa8, 0x0 ;  /* 0x000000000000781c */ /* 0x003fde0000f01570 */
[----:B01----:R-:W-:-:S15]  /*3380*/  MOV R26, R26 ;  /* 0x0000001a001a7202 */ /* 0x003fde0000000f00 */
[----:B01----:R-:W-:-:S15]  /*3390*/  MOV R27, R27 ;  /* 0x0000001b001b7202 */ /* 0x003fde0000000f00 */
[----:B01----:R-:W-:-:S15]  /*33a0*/  @P0 BRA `(.L_x_13) ;  /* 0x0000001000000947 */ /* 0x003fde0003800000 */
[----:B01----:R-:W-:-:S15]  /*33b0*/  BRA `(.L_x_14) ;  /* 0x000001a000007947 */ /* 0x003fde0003800000 */
.L_x_13:
[----:B01----:R1:W0:-:S15]  /*33c0*/  DSETP.NAN.AND P0, PT, R18, R18, PT ;  /* 0x000000121200722a */ /* 0x00321e0003f08000 */
[----:B01----:R-:W-:-:S15]  /*33d0*/  @P0 BRA `(.L_x_15) ;  /* 0x0000072000000947 */ /* 0x003fde0003800000 */
[----:B01----:R1:W0:-:S15]  /*33e0*/  DSETP.NAN.AND P0, PT, R20, R20, PT ;  /* 0x000000141400722a */ /* 0x00321e0003f08000 */
[----:B01----:R-:W-:-:S15]  /*33f0*/  @P0 BRA `(.L_x_16) ;  /* 0x0000076000000947 */ /* 0x003fde0003800000 */
[----:B01----:R-:W-:-:S15]  /*3400*/  ISETP.EQ.AND P0, PT, R38, R34, PT ;  /* 0x000000222600720c */ /* 0x003fde0003f02270 */
[----:B01----:R-:W-:-:S15]  /*3410*/  MOV R18, 0x0 ;  /* 0x0000000000127802 */ /* 0x003fde0000000f00 */
[----:B01----:R-:W-:-:S15]  /*3420*/  MOV R19, 0xfff80000 ;  /* 0xfff8000000137802 */ /* 0x003fde0000000f00 */
[----:B01----:R-:W-:-:S15]  /*3430*/  MOV R18, R18 ;  /* 0x0000001200127202 */ /* 0x003fde0000000f00 */
[----:B01----:R-:W-:-:S15]  /*3440*/  MOV R19, R19 ;  /* 0x0000001300137202 */ /* 0x003fde0000000f00 */
[----:B01----:R-:W-:-:S15]  /*3450*/  @P0 BRA `(.L_x_17) ;  /* 0x000007c000000947 */ /* 0x003fde0003800000 */
[----:B01----:R-:W-:-:S15]  /*3460*/  LOP3.LUT R32, R35, R32, RZ, 0x3c, !PT ;  /* 0x0000002023207212 */ /* 0x003fde00078e3cff */
[----:B01----:R-:W-:-:S15]  /*3470*/  LOP3.LUT R32, R32, 0x80000000, RZ, 0xc0, !PT ;  /* 0x8000000020207812 */ /* 0x003fde00078ec0ff */
[----:B01----:R-:W-:-:S15]  /*3480*/  ISETP.EQ.AND P0, PT, R34, RZ, PT ;  /* 0x000000ff2200720c */ /* 0x003fde0003f02270 */
[----:B01----:R-:W-:-:S15]  /*3490*/  ISETP.EQ.AND P1, PT, R38, 0x7ff00000, PT ;  /* 0x7ff000002600780c */ /* 0x003fde0003f22270 */
[----:B01----:R-:W-:-:S15]  /*34a0*/  PLOP3.LUT P0, PT, P0, P1, PT, 0xa8, 0x0 ;  /* 0x000000000000781c */ /* 0x003fde0000703570 */
[----:B01----:R-:W-:-:S15]  /*34b0*/  MOV R32, R32 ;  /* 0x0000002000207202 */ /* 0x003fde0000000f00 */
[----:B01----:R-:W-:-:S15]  /*34c0*/  @P0 BRA `(.L_x_18) ;  /* 0x0000001000000947 */ /* 0x003fde0003800000 */
[----:B01----:R-:W-:-:S15]  /*34d0*/  BRA `(.L_x_19) ;  /* 0x000006e000007947 */ /* 0x003fde0003800000 */
.L_x_18:
[----:B01----:R-:W-:-:S15]  /*34e0*/  LOP3.LUT R18, R32, 0x7ff00000, RZ, 0xfc, !PT ;  /* 0x7ff0000020127812 */ /* 0x003fde00078efcff */
[----:B01----:R-:W-:-:S15]  /*34f0*/  MOV R19, RZ ;  /* 0x000000ff00137202 */ /* 0x003fde0000000f00 */
[----:B01----:R-:W-:-:S15]  /*3500*/  LOP3.LUT R19, R19, R18, RZ, 0x3c, !PT ;  /* 0x0000001213137212 */ /* 0x003fde00078e3cff */
[----:B01----:R-:W-:-:S15]  /*3510*/  LOP3.LUT R18, R19, R18, RZ, 0x3c, !PT ;  /* 0x0000001213127212 */ /* 0x003fde00078e3cff */
[----:B01----:R-:W-:-:S15]  /*3520*/  LOP3.LUT R19, R19, R18, RZ, 0x3c, !PT ;  /* 0x0000001213137212 */ /* 0x003fde00078e3cff */
[----:B01----:R-:W-:-:S15]  /*3530*/  MOV R18, R18 ;  /* 0x0000001200127202 */ /* 0x003fde0000000f00 */
[----:B01----:R-:W-:-:S15]  /*3540*/  MOV R19, R19 ;  /* 0x0000001300137202 */ /* 0x003fde0000000f00 */
[----:B01----:R-:W-:-:S15]  /*3550*/  BRA `(.L_x_17) ;  /* 0x000006c000007947 */ /* 0x003fde0003800000 */
.L_x_14:
[----:B01----:R-:W-:-:S15]  /*3560*/  LOP3.LUT R19, R32, 0x7ff00000, RZ, 0xc0, !PT ;  /* 0x7ff0000020137812 */ /* 0x003fde00078ec0ff */
[----:B01----:R-:W-:-:S15]  /*3570*/  IADD3 R18, R36, -R19, RZ ;  /* 0x8000001324127210 */ /* 0x003fde0007ffe0ff */
[----:B01----:R-:W-:-:S15]  /*3580*/  IMNMX R18, R18, -0x46a00000, !PT ;  /* 0xb960000012127817 */ /* 0x003fde0007800200 */
[----:B01----:R-:W-:-:S15]  /*3590*/  IMNMX R18, R18, 0x46a00000, PT ;  /* 0x46a0000012127817 */ /* 0x003fde0003800200 */
[----:B01----:R-:W-:-:S15]  /*35a0*/  ISETP.LT.U32.AND P0, PT, R36, R19, PT ;  /* 0x000000132400720c */ /* 0x003fde0003f01070 */
[----:B01----:R-:W-:-:S15]  /*35b0*/  MOV R19, 0x1ca00000 ;  /* 0x1ca0000000137802 */ /* 0x003fde0000000f00 */
[----:B01----:R-:W-:-:S15]  /*35c0*/  SEL R19, R19, 0x63400000, P0 ;  /* 0x6340000013137807 */ /* 0x003fde0000000000 */
[----:B01----:R-:W-:-:S15]  /*35d0*/  IADD3 R28, R18, -R19, RZ ;  /* 0x80000013121c7210 */ /* 0x003fde0007ffe0ff */
[----:B01----:R-:W-:-:S15]  /*35e0*/  IADD3 R18, R28, 0x7fe00000, RZ ;  /* 0x7fe000001c127810 */ /* 0x003fde0007ffe0ff */
[----:B01----:R-:W-:-:S15]  /*35f0*/  MOV R29, RZ ;  /* 0x000000ff001d7202 */ /* 0x003fde0000000f00 */
[----:B01----:R-:W-:-:S15]  /*3600*/  MOV R19, R18 ;  /* 0x0000001200137202 */ /* 0x003fde0000000f00 */
[----:B01----:R-:W-:-:S15]  /*3610*/  MOV R18, R29 ;  /* 0x0000001d00127202 */ /* 0x003fde0000000f00 */
[----:B01----:R1:W0:-:S15]  /*3620*/  DMUL R20, R26, R18 ;  /* 0x000000121a147228 */ /* 0x00321e0000000000 */
[----:B01----:R-:W-:-:S15]  /*3630*/  MOV R30, R21 ;  /* 0x00000015001e7202 */ /* 0x003fde0000000f00 */
[----:B01----:R-:W-:-:S15]  /*3640*/  MOV R30, R30 ;  /* 0x0000001e001e7202 */ /* 0x003fde0000000f00 */
[----:B01----:R-:W-:-:S15]  /*3650*/  MOV R30, R30 ;  /* 0x0000001e001e7202 */ /* 0x003fde0000000f00 */
[----:B01----:R-:W-:-:S15]  /*3660*/  FADD R30, -RZ, |R30| ;  /* 0x4000001eff1e7221 */ /* 0x003fde0000000100 */
[----:B01----:R-:W-:-:S15]  /*3670*/  MOV R30, R30 ;  /* 0x0000001e001e7202 */ /* 0x003fde0000000f00 */
[----:B01----:R-:W-:-:S15]  /*3680*/  FSETP.GTU.AND P0, PT, R30, 1.469367938527859385e-39, PT ;  /* 0x001000001e00780b */ /* 0x003fde0003f0c000 */
        /* <DEDUP_REMOVED lines=9> */
[----:B01----:R1:W0:-:S15]  /*3720*/  DFMA R22, R22, R26, R24 ;  /* 0x0000001a1616722b */ /* 0x00321e0000000018 */
[----:B01----:R-:W-:-:S15]  /*3730*/  MOV R20, R22 ;  /* 0x0000001600147202 */ /* 0x003fde0000000f00 */
[----:B01----:R-:W-:-:S15]  /*3740*/  MOV R20, R23 ;  /* 0x0000001700147202 */ /* 0x003fde0000000f00 */
[----:B01----:R-:W-:-:S15]  /*3750*/  MOV R20, R20 ;  /* 0x0000001400147202 */ /* 0x003fde0000000f00 */
[----:B01----:R-:W-:-:S15]  /*3760*/  MOV R22, R20 ;  /* 0x0000001400167202 */ /* 0x003fde0000000f00 */
[----:B01----:R-:W-:-:S15]  /*3770*/  LOP3.LUT R32, R22, R32, RZ, 0x3c, !PT ;  /* 0x0000002016207212 */ /* 0x003fde00078e3cff */
[----:B01----:R-:W-:-:S15]  /*3780*/  LOP3.LUT R32, R32, 0x80000000, RZ, 0xc0, !PT ;  /* 0x8000000020207812 */ /* 0x003fde00078ec0ff */
[----:B01----:R-:W-:-:S15]  /*3790*/  MOV R20, R30 ;  /* 0x0000001e00147202 */ /* 0x003fde0000000f00 */
[----:B01----:R-:W-:-:S15]  /*37a0*/  MOV R20, R20 ;  /* 0x0000001400147202 */ /* 0x003fde0000000f00 */
[----:B01----:R-:W-:-:S15]  /*37b0*/  LOP3.LUT R20, R32, R20, RZ, 0xfc, !PT ;  /* 0x0000001420147212 */ /* 0x003fde00078efcff */
[----:B01----:R-:W-:-:S15]  /*37c0*/  MOV R21, R20 ;  /* 0x0000001400157202 */ /* 0x003fde0000000f00 */
[----:B01----:R-:W-:-:S15]  /*37d0*/  MOV R20, R29 ;  /* 0x0000001d00147202 */ /* 0x003fde0000000f00 */
[----:B01----:R1:W0:-:S15]  /*37e0*/  DMUL.RP R20, R26, R20 ;  /* 0x000000141a147228 */ /* 0x00321e0000008000 */
[----:B01----:R-:W-:-:S15]  /*37f0*/  MOV R23, R20 ;  /* 0x0000001400177202 */ /* 0x003fde0000000f00 */
[----:B01----:R-:W-:-:S15]  /*3800*/  MOV R20, R21 ;  /* 0x0000001500147202 */ /* 0x003fde0000000f00 */
[----:B01----:R-:W-:-:S15]  /*3810*/  MOV R20, R20 ;  /* 0x0000001400147202 */ /* 0x003fde0000000f00 */
[----:B01----:R-:W-:-:S15]  /*3820*/  MOV R20, R20 ;  /* 0x0000001400147202 */ /* 0x003fde0000000f00 */
[----:B01----:R-:W-:-:S15]  /*3830*/  LOP3.LUT R20, R20, R32, RZ, 0x3c, !PT ;  /* 0x0000002014147212 */ /* 0x003fde00078e3cff */
[----:B01----:R-:W-:-:S15]  /*3840*/  MOV R21, R23 ;  /* 0x0000001700157202 */ /* 0x003fde0000000f00 */
[----:B01----:R-:W-:-:S15]  /*3850*/  MOV R21, R21 ;  /* 0x0000001500157202 */ /* 0x003fde0000000f00 */
[----:B01----:R-:W-:-:S15]  /*3860*/  LOP3.LUT R21, R21, R20, RZ, 0x3c, !PT ;  /* 0x0000001415157212 */ /* 0x003fde00078e3cff */
[----:B01----:R-:W-:-:S15]  /*3870*/  LOP3.LUT R20, R21, R20, RZ, 0x3c, !PT ;  /* 0x0000001415147212 */ /* 0x003fde00078e3cff */
[----:B01----:R-:W-:-:S15]  /*3880*/  LOP3.LUT R21, R21, R20, RZ, 0x3c, !PT ;  /* 0x0000001415157212 */ /* 0x003fde00078e3cff */
[----:B01----:R-:W-:-:S15]  /*3890*/  MOV R22, R22 ;  /* 0x0000001600167202 */ /* 0x003fde0000000f00 */
[----:B01----:R-:W-:-:S15]  /*38a0*/  FSETP.EQ.AND P0, PT, R22, RZ, PT ;  /* 0x000000ff1600720b */ /* 0x003fde0003f02000 */
[----:B01----:R-:W-:-:S15]  /*38b0*/  MOV R23, R20 ;  /* 0x0000001400177202 */ /* 0x003fde0000000f00 */
[----:B01----:R-:W-:-:S15]  /*38c0*/  MOV R22, R21 ;  /* 0x0000001500167202 */ /* 0x003fde0000000f00 */
[----:B01----:R-:W-:-:S15]  /*38d0*/  MOV R23, R23 ;  /* 0x0000001700177202 */ /* 0x003fde0000000f00 */
[----:B01----:R-:W-:-:S15]  /*38e0*/  MOV R22, R22 ;  /* 0x0000001600167202 */ /* 0x003fde0000000f00 */
[----:B01----:R-:W-:-:S15]  /*38f0*/  @P0 BRA `(.L_x_17) ;  /* 0x0000032000000947 */ /* 0x003fde0003800000 */
[----:B01----:R-:W-:-:S15]  /*3900*/  IADD3 R20, RZ, -R28, RZ ;  /* 0x8000001cff147210 */ /* 0x003fde0007ffe0ff */
[----:B01----:R-:W-:-:S15]  /*3910*/  MOV R20, R20 ;  /* 0x0000001400147202 */ /* 0x003fde0000000f00 */
[----:B01----:R-:W-:-:S15]  /*3920*/  MOV R20, R20 ;  /* 0x0000001400147202 */ /* 0x003fde0000000f00 */
[----:B01----:R-:W-:-:S15]  /*3930*/  MOV R21, RZ ;  /* 0x000000ff00157202 */ /* 0x003fde0000000f00 */
[----:B01----:R-:W-:-:S15]  /*3940*/  LOP3.LUT R21, R21, R20, RZ, 0x3c, !PT ;  /* 0x0000001415157212 */ /* 0x003fde00078e3cff */
[----:B01----:R-:W-:-:S15]  /*3950*/  LOP3.LUT R20, R21, R20, RZ, 0x3c, !PT ;  /* 0x0000001415147212 */ /* 0x003fde00078e3cff */
[----:B01----:R-:W-:-:S15]  /*3960*/  LOP3.LUT R21, R21, R20, RZ, 0x3c, !PT ;  /* 0x0000001415157212 */ /* 0x003fde00078e3cff */
[----:B01----:R1:W0:-:S15]  /*3970*/  DADD R24, -RZ, -R20 ;  /* 0x00000000ff187229 */ /* 0x00321e0000000914 */
[----:B01----:R-:W-:-:S15]  /*3980*/  MOV R24, R24 ;  /* 0x0000001800187202 */ /* 0x003fde0000000f00 */
[----:B01----:R-:W-:-:S15]  /*3990*/  MOV R25, R25 ;  /* 0x0000001900197202 */ /* 0x003fde0000000f00 */
[----:B01----:R1:W0:-:S15]  /*39a0*/  DFMA R24, R24, R18, R26 ;  /* 0x000000121818722b */ /* 0x00321e000000001a */
[----:B01----:R-:W-:-:S15]  /*39b0*/  MOV R26, R24 ;  /* 0x00000018001a7202 */ /* 0x003fde0000000f00 */
[----:B01----:R-:W-:-:S15]  /*39c0*/  MOV R24, R25 ;  /* 0x0000001900187202 */ /* 0x003fde0000000f00 */
[----:B01----:R-:W-:-:S15]  /*39d0*/  MOV R24, R24 ;  /* 0x0000001800187202 */ /* 0x003fde0000000f00 */
[----:B01----:R-:W-:-:S15]  /*39e0*/  MOV R24, R24 ;  /* 0x0000001800187202 */ /* 0x003fde0000000f00 */
[----:B01----:R-:W-:-:S15]  /*39f0*/  MOV R24, R24 ;  /* 0x0000001800187202 */ /* 0x003fde0000000f00 */
[----:B01----:R-:W-:-:S15]  /*3a00*/  FADD R24, -RZ, |R24| ;  /* 0x40000018ff187221 */ /* 0x003fde0000000100 */
[----:B01----:R-:W-:-:S15]  /*3a10*/  MOV R24, R24 ;  /* 0x0000001800187202 */ /* 0x003fde0000000f00 */
[----:B01----:R-:W-:-:S15]  /*3a20*/  MOV R20, R21 ;  /* 0x0000001500147202 */ /* 0x003fde0000000f00 */
[----:B01----:R-:W-:-:S15]  /*3a30*/  MOV R20, R20 ;  /* 0x0000001400147202 */ /* 0x003fde0000000f00 */
[----:B01----:R-:W-:-:S15]  /*3a40*/  IADD3 R20, R20, -0x43300000, RZ ;  /* 0xbcd0000014147810 */ /* 0x003fde0007ffe0ff */
[----:B01----:R-:W-:-:S15]  /*3a50*/  MOV R20, R20 ;  /* 0x0000001400147202 */ /* 0x003fde0000000f00 */
[----:B01----:R-:W-:-:S15]  /*3a60*/  FSETP.EQ.AND P0, PT, R24, R20, PT ;  /* 0x000000141800720b */ /* 0x003fde0003f02000 */
[----:B01----:R-:W-:-:S15]  /*3a70*/  MOV R20, R18 ;  /* 0x0000001200147202 */ /* 0x003fde0000000f00 */
[----:B01----:R-:W-:-:S15]  /*3a80*/  MOV R19, R19 ;  /* 0x0000001300137202 */ /* 0x003fde0000000f00 */
[----:B01----:R-:W-:-:S15]  /*3a90*/  FSEL R18, R23, R20, P0 ;  /* 0x0000001417127208 */ /* 0x003fde0000000000 */
[----:B01----:R-:W-:-:S15]  /*3aa0*/  FSEL R19, R22, R19, P0 ;  /* 0x0000001316137208 */ /* 0x003fde0000000000 */
[----:B01----:R-:W-:-:S15]  /*3ab0*/  MOV R18, R18 ;  /* 0x0000001200127202 */ /* 0x003fde0000000f00 */
[----:B01----:R-:W-:-:S15]  /*3ac0*/  MOV R19, R19 ;  /* 0x0000001300137202 */ /* 0x003fde0000000f00 */
[----:B01----:R-:W-:-:S15]  /*3ad0*/  MOV R18, R18 ;  /* 0x0000001200127202 */ /* 0x003fde0000000f00 */
[----:B01----:R-:W-:-:S15]  /*3ae0*/  MOV R19, R19 ;  /* 0x0000001300137202 */ /* 0x003fde0000000f00 */
[----:B01----:R-:W-:-:S15]  /*3af0*/  BRA `(.L_x_17) ;  /* 0x0000012000007947 */ /* 0x003fde0003800000 */
.L_x_15:
[----:B01----:R-:W-:-:S15]  /*3b00*/  LOP3.LUT R18, R35, 0x80000, RZ, 0xfc, !PT ;  /* 0x0008000023127812 */ /* 0x003fde00078efcff */
[----:B01----:R-:W-:-:S15]  /*3b10*/  MOV R19, R18 ;  /* 0x0000001200137202 */ /* 0x003fde0000000f00 */
[----:B01----:R-:W-:-:S15]  /*3b20*/  MOV R18, R37 ;  /* 0x0000002500127202 */ /* 0x003fde0000000f00 */
[----:B01----:R-:W-:-:S15]  /*3b30*/  MOV R18, R18 ;  /* 0x0000001200127202 */ /* 0x003fde0000000f00 */
[----:B01----:R-:W-:-:S15]  /*3b40*/  MOV R19, R19 ;  /* 0x0000001300137202 */ /* 0x003fde0000000f00 */
[----:B01----:R-:W-:-:S15]  /*3b50*/  BRA `(.L_x_17) ;  /* 0x000000c000007947 */ /* 0x003fde0003800000 */
.L_x_16:
[----:B01----:R-:W-:-:S15]  /*3b60*/  LOP3.LUT R18, R32, 0x80000, RZ, 0xfc, !PT ;  /* 0x0008000020127812 */ /* 0x003fde00078efcff */
[----:B01----:R-:W-:-:S15]  /*3b70*/  MOV R19, R18 ;  /* 0x0000001200137202 */ /* 0x003fde0000000f00 */
[----:B01----:R-:W-:-:S15]  /*3b80*/  MOV R18, R33 ;  /* 0x0000002100127202 */ /* 0x003fde0000000f00 */
[----:B01----:R-:W-:-:S15]  /*3b90*/  MOV R18, R18 ;  /* 0x0000001200127202 */ /* 0x003fde0000000f00 */
[----:B01----:R-:W-:-:S15]  /*3ba0*/  MOV R19, R19 ;  /* 0x0000001300137202 */ /* 0x003fde0000000f00 */
[----:B01----:R-:W-:-:S15]  /*3bb0*/  BRA `(.L_x_17) ;  /* 0x0000006000007947 */ /* 0x003fde0003800000 */
.L_x_19:
[----:B01----:R-:W-:-:S15]  /*3bc0*/  MOV R18, RZ ;  /* 0x000000ff00127202 */ /* 0x003fde0000000f00 */
[----:B01----:R-:W-:-:S15]  /*3bd0*/  MOV R18, R18 ;  /* 0x0000001200127202 */ /* 0x003fde0000000f00 */
[----:B01----:R-:W-:-:S15]  /*3be0*/  MOV R19, R32 ;  /* 0x0000002000137202 */ /* 0x003fde0000000f00 */
[----:B01----:R-:W-:-:S15]  /*3bf0*/  MOV R18, R18 ;  /* 0x0000001200127202 */ /* 0x003fde0000000f00 */
[----:B01----:R-:W-:-:S15]  /*3c00*/  MOV R19, R19 ;  /* 0x0000001300137202 */ /* 0x003fde0000000f00 */
[----:B01----:R-:W-:-:S15]  /*3c10*/  BRA `(.L_x_17) ;  /* 0x0000000000007947 */ /* 0x003fde0003800000 */
.L_x_17:
        /* <DEDUP_REMOVED lines=8> */
[----:B01----:R-:W-:-:S15]  /*3ca0*/  RET.REL.NODEC R18 `(main) ;  /* 0xffffc35012007950 */ /* 0x003fde0003c3ffff */
        .weak           $__internal_1_$__cuda_sm20_rem_s64
        .type           $__internal_1_$__cuda_sm20_rem_s64,@function
        .size           $__internal_1_$__cuda_sm20_rem_s64,($__internal_2_$__cuda_sm20_rem_u64 - $__internal_1_$__cuda_sm20_rem_s64)
$__internal_1_$__cuda_sm20_rem_s64:
        /* <DEDUP_REMOVED lines=12> */
[----:B01----:R-:W-:-:S15]  /*3d70*/  IADD3 R6, P0, -R8, RZ, RZ ;  /* 0x000000ff08067210 */ /* 0x003fde0007f1e1ff */
[----:B01----:R-:W-:-:S15]  /*3d80*/  IADD3.X R7, ~R2, RZ, RZ, P0, !PT ;  /* 0x000000ff02077210 */ /* 0x003fde00007fe5ff */
[----:B01----:R-:W-:-:S15]  /*3d90*/  MOV R6, R6 ;  /* 0x0000000600067202 */ /* 0x003fde0000000f00 */
[----:B01----:R-:W-:-:S15]  /*3da0*/  MOV R7, R7 ;  /* 0x0000000700077202 */ /* 0x003fde0000000f00 */
[----:B01----:R-:W-:-:S15]  /*3db0*/  MOV R2, R2 ;  /* 0x0000000200027202 */ /* 0x003fde0000000f00 */
[----:B01----:R-:W-:-:S15]  /*3dc0*/  MOV R5, R2 ;  /* 0x0000000200057202 */ /* 0x003fde0000000f00 */
[----:B01----:R-:W-:-:S15]  /*3dd0*/  ISETP.LT.AND P0, PT, R5, RZ, PT ;  /* 0x000000ff0500720c */ /* 0x003fde0003f01270 */
[----:B01----:R-:W-:-:S15]  /*3de0*/  SEL R6, R6, R8, P0 ;  /* 0x0000000806067207 */ /* 0x003fde0000000000 */
[----:B01----:R-:W-:-:S15]  /*3df0*/  SEL R5, R7, R2, P0 ;  /* 0x0000000207057207 */ /* 0x003fde0000000000 */
[----:B01----:R-:W-:-:S15]  /*3e00*/  MOV R4, R4 ;  /* 0x0000000400047202 */ /* 0x003fde0000000f00 */
[----:B01----:R-:W-:-:S15]  /*3e10*/  MOV R7, R4 ;  /* 0x0000000400077202 */ /* 0x003fde0000000f00 */
[----:B01----:R-:W-:-:S15]  /*3e20*/  ISETP.LT.AND P0, PT, R7, RZ, PT ;  /* 0x000000ff0700720c */ /* 0x003fde0003f01270 */
[----:B01----:R-:W-:-:S15]  /*3e30*/  IADD3 R7, P1, -R3, RZ, RZ ;  /* 0x000000ff03077210 */ /* 0x003fde0007f3e1ff */
[----:B01----:R-:W-:-:S15]  /*3e40*/  IADD3.X R8, ~R4, RZ, RZ, P1, !PT ;  /* 0x000000ff04087210 */ /* 0x003fde0000ffe5ff */
[----:B01----:R-:W-:-:S15]  /*3e50*/  MOV R7, R7 ;  /* 0x0000000700077202 */ /* 0x003fde0000000f00 */
[----:B01----:R-:W-:-:S15]  /*3e60*/  MOV R8, R8 ;  /* 0x0000000800087202 */ /* 0x003fde0000000f00 */
[----:B01----:R-:W-:-:S15]  /*3e70*/  SEL R7, R7, R3, P0 ;  /* 0x0000000307077207 */ /* 0x003fde0000000000 */
[----:B01----:R-:W-:-:S15]  /*3e80*/  SEL R8, R8, R4, P0 ;  /* 0x0000000408087207 */ /* 0x003fde0000000000 */
[----:B01----:R-:W-:-:S15]  /*3e90*/  MOV R10, R7 ;  /* 0x00000007000a7202 */ /* 0x003fde0000000f00 */
[----:B01----:R-:W-:-:S15]  /*3ea0*/  MOV R11, R8 ;  /* 0x00000008000b7202 */ /* 0x003fde0000000f00 */
[----:B01----:R1:W0:-:S15]  /*3eb0*/  I2F.U64.RP R10, R10 ;  /* 0x0000000a000a7312 */ /* 0x00321e0000309000 */
[----:B01----:R1:W0:-:S15]  /*3ec0*/  MUFU.RCP R10, R10 ;  /* 0x0000000a000a7308 */ /* 0x00321e0000001000 */
[----:B01----:R-:W-:-:S15]  /*3ed0*/  MOV R10, R10 ;  /* 0x0000000a000a7202 */ /* 0x003fde0000000f00 */
[----:B01----:R-:W-:-:S15]  /*3ee0*/  IADD3 R10, R10, 0x1ffffffe, RZ ;  /* 0x1ffffffe0a0a7810 */ /* 0x003fde0007ffe0ff */
[----:B01----:R-:W-:-:S15]  /*3ef0*/  MOV R10, R10 ;  /* 0x0000000a000a7202 */ /* 0x003fde0000000f00 */
[----:B01----:R-:W-:-:S15]  /*3f00*/  MOV R10, R10 ;  /* 0x0000000a000a7202 */ /* 0x003fde0000000f00 */
[----:B01----:R-:W-:-:S15]  /*3f10*/  MOV R10, R10 ;  /* 0x0000000a000a7202 */ /* 0x003fde0000000f00 */
[----:B01----:R1:W0:-:S15]  /*3f20*/  F2I.U64.TRUNC R10, R10 ;  /* 0x0000000a000a7311 */ /* 0x00321e000020d800 */
        /* <DEDUP_REMOVED lines=12> */
[----:B01----:R-:W-:-:S15]  /*3ff0*/  IMAD.U32 R19, R9, R11, RZ ;  /* 0x0000000b09137224 */ /* 0x003fde00078e00ff */
[----:B01----:R-:W-:-:S15]  /*4000*/  IMAD.HI.U32 R20, R9, R11, RZ ;  /* 0x0000000b09147227 */ /* 0x003fde00078e00ff */
[----:B01----:R-:W-:-:S15]  /*4010*/  IMAD.U32 R18, R9, R18, R20 ;  /* 0x0000001209127224 */ /* 0x003fde00078e0014 */
[----:B01----:R-:W-:-:S15]  /*4020*/  IMAD.U32 R10, R10, R11, R18 ;  /* 0x0000000b0a0a7224 */ /* 0x003fde00078e0012 */
        /* <DEDUP_REMOVED lines=18> */
[----:B01----:R-:W-:-:S15]  /*4150*/  IMAD.HI.U32 R21, R9, R11, RZ ;  /* 0x0000000b09157227 */ /* 0x003fde00078e00ff */
[----:B01----:R-:W-:-:S15]  /*4160*/  IMAD.U32 R22, R9, R18, R21 ;  /* 0x0000001209167224 */ /* 0x003fde00078e0015 */
[----:B01----:R-:W-:-:S15]  /*4170*/  IMAD R23, R9, R18, RZ ;  /* 0x0000001209177224 */ /* 0x003fde00078e02ff */
[----:B01----:R-:W-:-:S15]  /*4180*/  IADD3 RZ, P0, R23, R21, RZ ;  /* 0x0000001517ff7210 */ /* 0x003fde0007f1e0ff */
[----:B01----:R-:W-:-:S15]  /*4190*/  IMAD.HI.U32 R21, R9, R18, RZ ;  /* 0x0000001209157227 */ /* 0x003fde00078e00ff */
[----:B01----:R-:W-:-:S15]  /*41a0*/  IADD3.X R21, R21, R19, RZ, P0, !PT ;  /* 0x0000001315157210 */ /* 0x003fde00007fe4ff */
[----:B01----:R-:W-:-:S15]  /*41b0*/  IMAD.HI.U32 R9, R9, R18, RZ ;  /* 0x0000001209097227 */ /* 0x003fde00078e00ff */
[----:B01----:R-:W-:-:S15]  /*41c0*/  IADD3.X RZ, P0, R9, R19, RZ, P0, !PT ;  /* 0x0000001309ff7210 */ /* 0x003fde000071e4ff */
[----:B01----:R-:W-:-:S15]  /*41d0*/  IMAD.HI.U32 R9, R10, R18, RZ ;  /* 0x000000120a097227 */ /* 0x003fde00078e00ff */
[----:B01----:R-:W-:-:S15]  /*41e0*/  IADD3.X R20, R9, R20, RZ, P0, !PT ;  /* 0x0000001409147210 */ /* 0x003fde00007fe4ff */
[----:B01----:R-:W-:-:S15]  /*41f0*/  IMAD R9, R10, R11, RZ ;  /* 0x0000000b0a097224 */ /* 0x003fde00078e02ff */
[----:B01----:R-:W-:-:S15]  /*4200*/  IADD3 RZ, P0, R9, R22, RZ ;  /* 0x0000001609ff7210 */ /* 0x003fde0007f1e0ff */
[----:B01----:R-:W-:-:S15]  /*4210*/  IMAD.HI.U32 R9, R10, R11, RZ ;  /* 0x0000000b0a097227 */ /* 0x003fde00078e00ff */
[----:B01----:R-:W-:-:S15]  /*4220*/  IADD3.X R9, R9, R21, RZ, P0, !PT ;  /* 0x0000001509097210 */ /* 0x003fde00007fe4ff */
[----:B01----:R-:W-:-:S15]  /*4230*/  IMAD.HI.U32 R11, R10, R11, RZ ;  /* 0x0000000b0a0b7227 */ /* 0x003fde00078e00ff */
[----:B01----:R-:W-:-:S15]  /*4240*/  IADD3.X RZ, P0, R11, R21, RZ, P0, !PT ;  /* 0x000000150bff7210 */ /* 0x003fde000071e4ff */
[----:B01----:R-:W-:-:S15]  /*4250*/  IADD3.X R20, R20, RZ, RZ, P0, !PT ;  /* 0x000000ff14147210 */ /* 0x003fde00007fe4ff */
[----:B01----:R-:W-:-:S15]  /*4260*/  IMAD.U32 R11, R10, R18, R9 ;  /* 0x000000120a0b7224 */ /* 0x003fde00078e0009 */
[----:B01----:R-:W-:-:S15]  /*4270*/  IMAD R10, R10, R18, RZ ;  /* 0x000000120a0a7224 */ /* 0x003fde00078e02ff */
[----:B01----:R-:W-:-:S15]  /*4280*/  IADD3 RZ, P0, R10, R9, RZ ;  /* 0x000000090aff7210 */ /* 0x003fde0007f1e0ff */
[----:B01----:R-:W-:-:S15]  /*4290*/  IADD3.X R20, R20, RZ, RZ, P0, !PT ;  /* 0x000000ff14147210 */ /* 0x003fde00007fe4ff */
        /* <DEDUP_REMOVED lines=68> */
[----:B01----:R-:W-:-:S15]  /*46e0*/  IADD3.X R9, R9, RZ, RZ, P0, !PT ;  /* 0x000000ff09097210 */ /* 0x003fde00007fe4ff */
[----:B01----:R-:W-:-:S15]  /*46f0*/  IMAD R19, R10, R11, RZ ;  /* 0x0000000b0a137224 */ /* 0x003fde00078e02ff */
[----:B01----:R-:W-:-:S15]  /*4700*/  IADD3 RZ, P0, R19, R20, RZ ;  /* 0x0000001413ff7210 */ /* 0x003fde0007f1e0ff */
[----:B01----:R-:W-:-:S15]  /*4710*/  IMAD.HI.U32 R19, R10, R11, RZ ;  /* 0x0000000b0a137227 */ /* 0x003fde00078e00ff */
[----:B01----:R-:W-:-:S15]  /*4720*/  IADD3.X R19, R19, R9, RZ, P0, !PT ;  /* 0x0000000913137210 */ /* 0x003fde00007fe4ff */
[----:B01----:R-:W-:-:S15]  /*4730*/  IMAD.HI.U32 R11, R10, R11, RZ ;  /* 0x0000000b0a0b7227 */ /* 0x003fde00078e00ff */
[----:B01----:R-:W-:-:S15]  /*4740*/  IADD3.X RZ, P0, R11, R9, RZ, P0, !PT ;  /* 0x000000090bff7210 */ /* 0x003fde000071e4ff */
[----:B01----:R-:W-:-:S15]  /*4750*/  IMAD.HI.U32 R9, R10, R18, RZ ;  /* 0x000000120a097227 */ /* 0x003fde00078e00ff */
        /* <DEDUP_REMOVED lines=21> */
[----:B01----:R-:W-:-:S15]  /*48b0*/  IADD3 R6, P0, R6, -R19, RZ ;  /* 0x8000001306067210 */ /* 0x003fde0007f1e0ff */
[----:B01----:R-:W-:-:S15]  /*48c0*/  IADD3.X R10, R5, ~R10, RZ, P0, !PT ;  /* 0x8000000a050a7210 */ /* 0x003fde00007fe4ff */
[----:B01----:R-:W-:-:S15]  /*48d0*/  MOV R6, R6 ;  /* 0x0000000600067202 */ /* 0x003fde0000000f00 */
[----:B01----:R-:W-:-:S15]  /*48e0*/  MOV R10, R10 ;  /* 0x0000000a000a7202 */ /* 0x003fde0000000f00 */
[----:B01----:R-:W-:-:S15]  /*48f0*/  ISETP.GE.U32.AND P0, PT, R6, R7, PT ;  /* 0x000000070600720c */ /* 0x003fde0003f06070 */
[----:B01----:R-:W-:-:S15]  /*4900*/  ISETP.GE.U32.AND.EX P0, PT, R10, R8, PT, P0 ;  /* 0x000000080a00720c */ /* 0x003fde0003f06100 */
[----:B01----:R-:W-:-:S15]  /*4910*/  IADD3 R5, P1, R6, -R7, RZ ;  /* 0x8000000706057210 */ /* 0x003fde0007f3e0ff */
[----:B01----:R-:W-:-:S15]  /*4920*/  IADD3.X R9, R10, ~R8, RZ, P1, !PT ;  /* 0x800000080a097210 */ /* 0x003fde0000ffe4ff */
[----:B01----:R-:W-:-:S15]  /*4930*/  SEL R5, R5, R6, P0 ;  /* 0x0000000605057207 */ /* 0x003fde0000000000 */
[----:B01----:R-:W-:-:S15]  /*4940*/  SEL R9, R9, R10, P0 ;  /* 0x0000000a09097207 */ /* 0x003fde0000000000 */
[----:B01----:R-:W-:-:S15]  /*4950*/  ISETP.GE.U32.AND P0, PT, R5, R7, PT ;  /* 0x000000070500720c */ /* 0x003fde0003f06070 */
[----:B01----:R-:W-:-:S15]  /*4960*/  ISETP.GE.U32.AND.EX P0, PT, R9, R8, PT, P0 ;  /* 0x000000080900720c */ /* 0x003fde0003f06100 */
[----:B01----:R-:W-:-:S15]  /*4970*/  IADD3 R6, P1, R5, -R7, RZ ;  /* 0x8000000705067210 */ /* 0x003fde0007f3e0ff */
[----:B01----:R-:W-:-:S15]  /*4980*/  IADD3.X R7, R9, ~R8, RZ, P1, !PT ;  /* 0x8000000809077210 */ /* 0x003fde0000ffe4ff */
        /* <DEDUP_REMOVED lines=11> */
[----:B01----:R-:W-:-:S15]  /*4a40*/  ISETP.EQ.U32.AND P0, PT, R3, RZ, PT ;  /* 0x000000ff0300720c */ /* 0x003fde0003f02070 */
[----:B01----:R-:W-:-:S15]  /*4a50*/  ISETP.EQ.AND.EX P0, PT, R4, RZ, PT, P0 ;  /* 0x000000ff0400720c */ /* 0x003fde0003f02300 */
[----:B01----:R-:W-:-:S15]  /*4a60*/  SEL R4, R2, 0xffffffff, !P0 ;  /* 0xffffffff02047807 */ /* 0x003fde0004000000 */
[----:B01----:R-:W-:-:S15]  /*4a70*/  SEL R5, R5, 0xffffffff, !P0 ;  /* 0xffffffff05057807 */ /* 0x003fde0004000000 */
[----:B01----:R-:W-:-:S15]  /*4a80*/  MOV R4, R4 ;  /* 0x0000000400047202 */ /* 0x003fde0000000f00 */
[----:B01----:R-:W-:-:S15]  /*4a90*/  MOV R5, R5 ;  /* 0x0000000500057202 */ /* 0x003fde0000000f00 */
[----:B01----:R-:W-:-:S15]  /*4aa0*/  MOV R4, R4 ;  /* 0x0000000400047202 */ /* 0x003fde0000000f00 */
[----:B01----:R-:W-:-:S15]  /*4ab0*/  MOV R5, R5 ;  /* 0x0000000500057202 */ /* 0x003fde0000000f00 */
[----:B01----:R-:W-:-:S15]  /*4ac0*/  MOV R2, R0 ;  /* 0x0000000000027202 */ /* 0x003fde0000000f00 */
[----:B01----:R-:W-:-:S15]  /*4ad0*/  MOV R3, 0x0 ;  /* 0x0000000000037802 */ /* 0x003fde0000000f00 */
[----:B01----:R-:W-:-:S15]  /*4ae0*/  RET.REL.NODEC R2 `(main) ;  /* 0xffffb51002007950 */ /* 0x003fde0003c3ffff */
        .weak           $__internal_2_$__cuda_sm20_rem_u64
        .type           $__internal_2_$__cuda_sm20_rem_u64,@function
        .size           $__internal_2_$__cuda_sm20_rem_u64,($__internal_3_$__cuda_sm3x_div_rn_noftz_f32_slowpath - $__internal_2_$__cuda_sm20_rem_u64)
$__internal_2_$__cuda_sm20_rem_u64:
        /* <DEDUP_REMOVED lines=201> */
        .weak           $__internal_3_$__cuda_sm3x_div_rn_noftz_f32_slowpath
        .type           $__internal_3_$__cuda_sm3x_div_rn_noftz_f32_slowpath,@function
        .size           $__internal_3_$__cuda_sm3x_div_rn_noftz_f32_slowpath,(.L_x_35 - $__internal_3_$__cuda_sm3x_div_rn_noftz_f32_slowpath)
$__internal_3_$__cuda_sm3x_div_rn_noftz_f32_slowpath:
[----:B01----:R-:W-:-:S15]  /*5780*/  MOV R25, R25 ;  /* 0x0000001900197202 */ /* 0x003fde0000000f00 */
[----:B01----:R-:W-:-:S15]  /*5790*/  MOV R22, R22 ;  /* 0x0000001600167202 */ /* 0x003fde0000000f00 */
[----:B01----:R-:W-:-:S15]  /*57a0*/  MOV R21, R25 ;  /* 0x0000001900157202 */ /* 0x003fde0000000f00 */
[----:B01----:R-:W-:-:S15]  /*57b0*/  MOV R22, R22 ;  /* 0x0000001600167202 */ /* 0x003fde0000000f00 */
[----:B01----:R-:W-:-:S15]  /*57c0*/  MOV R21, R21 ;  /* 0x0000001500157202 */ /* 0x003fde0000000f00 */
[----:B01----:R-:W-:-:S15]  /*57d0*/  SHF.R.U32.HI R23, RZ, 0x17, R21 ;  /* 0x00000017ff177819 */ /* 0x003fde0000011615 */
[----:B01----:R-:W-:-:S15]  /*57e0*/  LOP3.LUT R23, R23, 0xff, RZ, 0xc0, !PT ;  /* 0x000000ff17177812 */ /* 0x003fde00078ec0ff */
[----:B01----:R-:W-:-:S15]  /*57f0*/  IADD3 R24, R23, -0x1, RZ ;  /* 0xffffffff17187810 */ /* 0x003fde0007ffe0ff */
[----:B01----:R-:W-:-:S15]  /*5800*/  MOV R26, R22 ;  /* 0x00000016001a7202 */ /* 0x003fde0000000f00 */
[----:B01----:R-:W-:-:S15]  /*5810*/  SHF.R.U32.HI R27, RZ, 0x17, R26 ;  /* 0x00000017ff1b7819 */ /* 0x003fde000001161a */
[----:B01----:R-:W-:-:S15]  /*5820*/  LOP3.LUT R27, R27, 0xff, RZ, 0xc0, !PT ;  /* 0x000000ff1b1b7812 */ /* 0x003fde00078ec0ff */
[----:B01----:R-:W-:-:S15]  /*5830*/  IADD3 R28, R27, -0x1, RZ ;  /* 0xffffffff1b1c7810 */ /* 0x003fde0007ffe0ff */
[----:B01----:R-:W-:-:S15]  /*5840*/  ISETP.GT.U32.AND P0, PT, R24, 0xfd, PT ;  /* 0x000000fd1800780c */ /* 0x003fde0003f04070 */
[----:B01----:R-:W-:-:S15]  /*5850*/  ISETP.GT.U32.AND P1, PT, R28, 0xfd, PT ;  /* 0x000000fd1c00780c */ /* 0x003fde0003f24070 */
[----:B01----:R-:W-:-:S15]  /*5860*/  PLOP3.LUT P0, PT, P0, P1, PT, 0xa8, 0x0 ;  /* 0x000000000000781c */ /* 0x003fde0000703570 */
        /* <DEDUP_REMOVED lines=9> */
[----:B01----:R-:W-:-:S15]  /*5900*/  MOV R25, RZ ;  /* 0x000000ff00197202 */ /* 0x003fde0000000f00 */
[----:B01----:R-:W-:-:S15]  /*5910*/  MOV R25, R25 ;  /* 0x0000001900197202 */ /* 0x003fde0000000f00 */
[----:B01----:R-:W-:-:S15]  /*5920*/  BRA `(.L_x_21) ;  /* 0x0000037000007947 */ /* 0x003fde0003800000 */
.L_x_20:
[----:B01----:R-:W-:-:S15]  /*5930*/  MOV R25, R25 ;  /* 0x0000001900197202 */ /* 0x003fde0000000f00 */
[----:B01----:R-:W-:-:S15]  /*5940*/  FADD.FTZ R28, -RZ, |R25| ;  /* 0x40000019ff1c7221 */ /* 0x003fde0000010100 */
[----:B01----:R-:W-:-:S15]  /*5950*/  MOV R30, 0x7f800000 ;  /* 0x7f800000001e7802 */ /* 0x003fde0000000f00 */
[----:B01----:R-:W-:-:S15]  /*5960*/  MOV R30, R30 ;  /* 0x0000001e001e7202 */ /* 0x003fde0000000f00 */
[----:B01----:R-:W-:-:S15]  /*5970*/  FSETP.GTU.FTZ.AND P0, PT, R28, R30, PT ;  /* 0x0000001e1c00720b */ /* 0x003fde0003f1c000 */
[----:B01----:R-:W-:-:S15]  /*5980*/  MOV R28, R28 ;  /* 0x0000001c001c7202 */ /* 0x003fde0000000f00 */
[----:B01----:R-:W-:-:S15]  /*5990*/  MOV R30, R30 ;  /* 0x0000001e001e7202 */ /* 0x003fde0000000f00 */
[----:B01----:R-:W-:-:S15]  /*59a0*/  @P0 BRA `(.L_x_22) ;  /* 0x0000096000000947 */ /* 0x003fde0003800000 */
[----:B01----:R-:W-:-:S15]  /*59b0*/  MOV R22, R22 ;  /* 0x0000001600167202 */ /* 0x003fde0000000f00 */
[----:B01----:R-:W-:-:S15]  /*59c0*/  FADD.FTZ R31, -RZ, |R22| ;  /* 0x40000016ff1f7221 */ /* 0x003fde0000010100 */
[----:B01----:R-:W-:-:S15]  /*59d0*/  FSETP.GTU.FTZ.AND P0, PT, R31, R30, PT ;  /* 0x0000001e1f00720b */ /* 0x003fde0003f1c000 */
[----:B01----:R-:W-:-:S15]  /*59e0*/  MOV R31, R31 ;  /* 0x0000001f001f7202 */ /* 0x003fde0000000f00 */
[----:B01----:R-:W-:-:S15]  /*59f0*/  @P0 BRA `(.L_x_22) ;  /* 0x0000091000000947 */ /* 0x003fde0003800000 */
[----:B01----:R-:W-:-:S15]  /*5a00*/  LOP3.LUT R32, R24, R21, RZ, 0xfc, !PT ;  /* 0x0000001518207212 */ /* 0x003fde00078efcff */
[----:B01----:R-:W-:-:S15]  /*5a10*/  LOP3.LUT R32, R32, 0x7fffffff, RZ, 0xc0, !PT ;  /* 0x7fffffff20207812 */ /* 0x003fde00078ec0ff */
[----:B01----:R-:W-:-:S15]  /*5a20*/  ISETP.EQ.AND P0, PT, R32, RZ, PT ;  /* 0x000000ff2000720c */ /* 0x003fde0003f02270 */
[----:B01----:R-:W-:-:S15]  /*5a30*/  @P0 BRA `(.L_x_23) ;  /* 0x0000087000000947 */ /* 0x003fde0003800000 */
[----:B01----:R-:W-:-:S15]  /*5a40*/  FSETP.EQ.FTZ.AND P0, PT, R28, R30, PT ;  /* 0x0000001e1c00720b */ /* 0x003fde0003f12000 */
[----:B01----:R-:W-:-:S15]  /*5a50*/  FSETP.EQ.FTZ.AND P1, PT, R31, R30, PT ;  /* 0x0000001e1f00720b */ /* 0x003fde0003f32000 */
[----:B01----:R-:W-:-:S15]  /*5a60*/  PLOP3.LUT P2, PT, P0, P1, PT, 0x80, 0x0 ;  /* 0x000000000000781c */ /* 0x003fde0000743070 */
[----:B01----:R-:W-:-:S15]  /*5a70*/  PLOP3.LUT P0, PT, P0, PT, PT, 0x80, 0x0 ;  /* 0x000000000000781c */ /* 0x003fde000070f070 */
[----:B01----:R-:W-:-:S15]  /*5a80*/  PLOP3.LUT P1, PT, P1, PT, PT, 0x80, 0x0 ;  /* 0x000000000000781c */ /* 0x003fde0000f2f070 */
[----:B01----:R-:W-:-:S15]  /*5a90*/  @P2 BRA `(.L_x_23) ;  /* 0x0000081000002947 */ /* 0x003fde0003800000 */
[----:B01----:R-:W-:-:S15]  /*5aa0*/  LOP3.LUT R28, R21, 0x7fffffff, RZ, 0xc0, !PT ;  /* 0x7fffffff151c7812 */ /* 0x003fde00078ec0ff */
[----:B01----:R-:W-:-:S15]  /*5ab0*/  ISETP.EQ.AND P2, PT, R28, RZ, PT ;  /* 0x000000ff1c00720c */ /* 0x003fde0003f42270 */
[----:B01----:R-:W-:-:S15]  /*5ac0*/  PLOP3.LUT P1, PT, P1, P2, PT, 0xa8, 0x0 ;  /* 0x000000000000781c */ /* 0x003fde0000f25570 */
[----:B01----:R-:W-:-:S15]  /*5ad0*/  @P1 BRA `(.L_x_24) ;  /* 0x0000077000001947 */ /* 0x003fde0003800000 */
[----:B01----:R-:W-:-:S15]  /*5ae0*/  LOP3.LUT R28, R24, 0x7fffffff, RZ, 0xc0, !PT ;  /* 0x7fffffff181c7812 */ /* 0x003fde00078ec0ff */
[----:B01----:R-:W-:-:S15]  /*5af0*/  ISETP.EQ.AND P1, PT, R28, RZ, PT ;  /* 0x000000ff1c00720c */ /* 0x003fde0003f22270 */
[----:B01----:R-:W-:-:S15]  /*5b00*/  PLOP3.LUT P0, PT, P0, P1, PT, 0xa8, 0x0 ;  /* 0x000000000000781c */ /* 0x003fde0000703570 */
[----:B01----:R-:W-:-:S15]  /*5b10*/  @P0 BRA `(.L_x_25) ;  /* 0x000006c000000947 */ /* 0x003fde0003800000 */
[----:B01----:R-:W-:-:S15]  /*5b20*/  ISETP.LT.AND P0, PT, R29, RZ, PT ;  /* 0x000000ff1d00720c */ /* 0x003fde0003f01270 */
[----:B01----:R-:W-:-:S15]  /*5b30*/  @P0 BRA `(.L_x_26) ;  /* 0x0000003000000947 */ /* 0x003fde0003800000 */
[----:B01----:R-:W-:-:S15]  /*5b40*/  MOV R25, RZ ;  /* 0x000000ff00197202 */ /* 0x003fde0000000f00 */
[----:B01----:R-:W-:-:S15]  /*5b50*/  MOV R25, R25 ;  /* 0x0000001900197202 */ /* 0x003fde0000000f00 */
[----:B01----:R-:W-:-:S15]  /*5b60*/  BRA `(.L_x_27) ;  /* 0x0000008000007947 */ /* 0x003fde0003800000 */
.L_x_26:
[----:B01----:R-:W-:-:S15]  /*5b70*/  MOV R21, RZ ;  /* 0x000000ff00157202 */ /* 0x003fde0000000f00 */
[----:B01----:R-:W-:-:S15]  /*5b80*/  MOV R28, 0x5f800000 ;  /* 0x5f800000001c7802 */ /* 0x003fde0000000f00 */
[----:B01----:R-:W-:-:S15]  /*5b90*/  MOV R25, R25 ;  /* 0x0000001900197202 */ /* 0x003fde0000000f00 */
[----:B01----:R-:W-:-:S15]  /*5ba0*/  FFMA R21, R25, R28, R21 ;  /* 0x0000001c19157223 */ /* 0x003fde0000000015 */
[----:B01----:R-:W-:-:S15]  /*5bb0*/  MOV R21, R21 ;  /* 0x0000001500157202 */ /* 0x003fde0000000f00 */
[----:B01----:R-:W-:-:S15]  /*5bc0*/  MOV R25, 0xffffffc0 ;  /* 0xffffffc000197802 */ /* 0x003fde0000000f00 */
[----:B01----:R-:W-:-:S15]  /*5bd0*/  MOV R21, R21 ;  /* 0x0000001500157202 */ /* 0x003fde0000000f00 */
[----:B01----:R-:W-:-:S15]  /*5be0*/  MOV R25, R25 ;  /* 0x0000001900197202 */ /* 0x003fde0000000f00 */
.L_x_27:
[----:B01----:R-:W-:-:S15]  /*5bf0*/  ISETP.LT.AND P0, PT, R27, RZ, PT ;  /* 0x000000ff1b00720c */ /* 0x003fde0003f01270 */
[----:B01----:R-:W-:-:S15]  /*5c00*/  @P0 BRA `(.L_x_28) ;  /* 0x0000001000000947 */ /* 0x003fde0003800000 */
[----:B01----:R-:W-:-:S15]  /*5c10*/  BRA `(.L_x_21) ;  /* 0x0000008000007947 */ /* 0x003fde0003800000 */
.L_x_28:
[----:B01----:R-:W-:-:S15]  /*5c20*/  MOV R24, RZ ;  /* 0x000000ff00187202 */ /* 0x003fde0000000f00 */
[----:B01----:R-:W-:-:S15]  /*5c30*/  MOV R27, 0x5f800000 ;  /* 0x5f800000001b7802 */ /* 0x003fde0000000f00 */
[----:B01----:R-:W-:-:S15]  /*5c40*/  MOV R22, R22 ;  /* 0x0000001600167202 */ /* 0x003fde0000000f00 */
[----:B01----:R-:W-:-:S15]  /*5c50*/  FFMA R22, R22, R27, R24 ;  /* 0x0000001b16167223 */ /* 0x003fde0000000018 */
[----:B01----:R-:W-:-:S15]  /*5c60*/  MOV R22, R22 ;  /* 0x0000001600167202 */ /* 0x003fde0000000f00 */
[----:B01----:R-:W-:-:S15]  /*5c70*/  IADD3 R25, R25, 0x40, RZ ;  /* 0x0000004019197810 */ /* 0x003fde0007ffe0ff */
[----:B01----:R-:W-:-:S15]  /*5c80*/  MOV R24, R22 ;  /* 0x0000001600187202 */ /* 0x003fde0000000f00 */
[----:B01----:R-:W-:-:S15]  /*5c90*/  MOV R25, R25 ;  /* 0x0000001900197202 */ /* 0x003fde0000000f00 */
.L_x_21:
[----:B01----:R-:W-:-:S15]  /*5ca0*/  IADD3 R23, R23, -0x7f, RZ ;  /* 0xffffff8117177810 */ /* 0x003fde0007ffe0ff */
[----:B01----:R-:W-:-:S15]  /*5cb0*/  SHF.L.U32 R22, R23, 0x17, RZ ;  /* 0x0000001717167819 */ /* 0x003fde00000006ff */
[----:B01----:R-:W-:-:S15]  /*5cc0*/  IADD3 R22, R21, -R22, RZ ;  /* 0x8000001615167210 */ /* 0x003fde0007ffe0ff */
[----:B01----:R-:W-:-:S15]  /*5cd0*/  MOV R22, R22 ;  /* 0x0000001600167202 */ /* 0x003fde0000000f00 */
[----:B01----:R-:W-:-:S15]  /*5ce0*/  SHF.L.U32 R21, R26, 0x17, RZ ;  /* 0x000000171a157819 */ /* 0x003fde00000006ff */
[----:B01----:R-:W-:-:S15]  /*5cf0*/  IADD3 R21, R21, -0x3f800000, RZ ;  /* 0xc080000015157810 */ /* 0x003fde0007ffe0ff */
[----:B01----:R-:W-:-:S15]  /*5d00*/  IADD3 R21, R24, -R21, RZ ;  /* 0x8000001518157210 */ /* 0x003fde0007ffe0ff */
[----:B01----:R-:W-:-:S15]  /*5d10*/  MOV R21, R21 ;  /* 0x0000001500157202 */ /* 0x003fde0000000f00 */
[----:B01----:R1:W0:-:S15]  /*5d20*/  MUFU.RCP R24, R21 ;  /* 0x0000001500187308 */ /* 0x00321e0000001000 */
[----:B01----:R-:W-:-:S15]  /*5d30*/  FADD.FTZ R21, -RZ, -R21 ;  /* 0x80000015ff157221 */ /* 0x003fde0000010100 */
[----:B01----:R-:W-:-:S15]  /*5d40*/  MOV R27, 0x3f800000 ;  /* 0x3f800000001b7802 */ /* 0x003fde0000000f00 */
[----:B01----:R-:W-:-:S15]  /*5d50*/  FFMA R27, R21, R24, R27 ;  /* 0x00000018151b7223 */ /* 0x003fde000000001b */
[----:B01----:R-:W-:-:S15]  /*5d60*/  FFMA R27, R24, R27, R24 ;  /* 0x0000001b181b7223 */ /* 0x003fde0000000018 */
[----:B01----:R-:W-:-:S15]  /*5d70*/  MOV R24, RZ ;  /* 0x000000ff00187202 */ /* 0x003fde0000000f00 */
[----:B01----:R-:W-:-:S15]  /*5d80*/  FFMA R24, R22, R27, R24 ;  /* 0x0000001b16187223 */ /* 0x003fde0000000018 */
[----:B01----:R-:W-:-:S15]  /*5d90*/  FFMA R28, R21, R24, R22 ;  /* 0x00000018151c7223 */ /* 0x003fde0000000016 */
[----:B01----:R-:W-:-:S15]  /*5da0*/  FFMA R28, R28, R27, R24 ;  /* 0x0000001b1c1c7223 */ /* 0x003fde0000000018 */
[----:B01----:R-:W-:-:S15]  /*5db0*/  FFMA R21, R21, R28, R22 ;  /* 0x0000001c15157223 */ /* 0x003fde0000000016 */
[----:B01----:R-:W-:-:S15]  /*5dc0*/  FFMA R22, R21, R27, R28 ;  /* 0x0000001b15167223 */ /* 0x003fde000000001c */
[----:B01----:R-:W-:-:S15]  /*5dd0*/  MOV R22, R22 ;  /* 0x0000001600167202 */ /* 0x003fde0000000f00 */
[----:B01----:R-:W-:-:S15]  /*5de0*/  SHF.R.U32.HI R24, RZ, 0x17, R22 ;  /* 0x00000017ff187819 */ /* 0x003fde0000011616 */
[----:B01----:R-:W-:-:S15]  /*5df0*/  LOP3.LUT R24, R24, 0xff, RZ, 0xc0, !PT ;  /* 0x000000ff18187812 */ /* 0x003fde00078ec0ff */
[----:B01----:R-:W-:-:S15]  /*5e00*/  MOV R29, 0x7f ;  /* 0x0000007f001d7802 */ /* 0x003fde0000000f00 */
[----:B01----:R-:W-:-:S15]  /*5e10*/  IADD3 R29, R29, -R26, RZ ;  /* 0x8000001a1d1d7210 */ /* 0x003fde0007ffe0ff */
[----:B01----:R-:W-:-:S15]  /*5e20*/  IADD3 R29, R29, R23, RZ ;  /* 0x000000171d1d7210 */ /* 0x003fde0007ffe0ff */
[----:B01----:R-:W-:-:S15]  /*5e30*/  IADD3 R29, R29, R25, RZ ;  /* 0x000000191d1d7210 */ /* 0x003fde0007ffe0ff */
[----:B01----:R-:W-:-:S15]  /*5e40*/  IADD3 R24, R29, R24, RZ ;  /* 0x000000181d187210 */ /* 0x003fde0007ffe0ff */
[----:B01----:R-:W-:-:S15]  /*5e50*/  IADD3 R23, R24, -0x1, RZ ;  /* 0xffffffff18177810 */ /* 0x003fde0007ffe0ff */
[----:B01----:R-:W-:-:S15]  /*5e60*/  ISETP.LT.U32.AND P0, PT, R23, 0xfe, PT ;  /* 0x000000fe1700780c */ /* 0x003fde0003f01070 */
[----:B01----:R-:W-:-:S15]  /*5e70*/  MOV R27, R27 ;  /* 0x0000001b001b7202 */ /* 0x003fde0000000f00 */
[----:B01----:R-:W-:-:S15]  /*5e80*/  MOV R28, R28 ;  /* 0x0000001c001c7202 */ /* 0x003fde0000000f00 */
[----:B01----:R-:W-:-:S15]  /*5e90*/  MOV R23, R21 ;  /* 0x0000001500177202 */ /* 0x003fde0000000f00 */
[----:B01----:R-:W-:-:S15]  /*5ea0*/  MOV R21, R22 ;  /* 0x0000001600157202 */ /* 0x003fde0000000f00 */
[----:B01----:R-:W-:-:S15]  /*5eb0*/  MOV R29, R29 ;  /* 0x0000001d001d7202 */ /* 0x003fde0000000f00 */
[----:B01----:R-:W-:-:S15]  /*5ec0*/  MOV R24, R24 ;  /* 0x0000001800187202 */ /* 0x003fde0000000f00 */
[----:B01----:R-:W-:-:S15]  /*5ed0*/  @P0 BRA `(.L_x_29) ;  /* 0x0000029000000947 */ /* 0x003fde0003800000 */
[----:B01----:R-:W-:-:S15]  /*5ee0*/  ISETP.GT.AND P0, PT, R24, 0xfe, PT ;  /* 0x000000fe1800780c */ /* 0x003fde0003f04270 */
[----:B01----:R-:W-:-:S15]  /*5ef0*/  @P0 BRA `(.L_x_30) ;  /* 0x0000023000000947 */ /* 0x003fde0003800000 */
[----:B01----:R-:W-:-:S15]  /*5f00*/  ISETP.LT.AND P0, PT, R24, 0x1, PT ;  /* 0x000000011800780c */ /* 0x003fde0003f01270 */
[----:B01----:R-:W-:-:S15]  /*5f10*/  @P0 BRA `(.L_x_31) ;  /* 0x0000001000000947 */ /* 0x003fde0003800000 */
[----:B01----:R-:W-:-:S15]  /*5f20*/  BRA `(.L_x_32) ;  /* 0x0000027000007947 */ /* 0x003fde0003800000 */
.L_x_31:
[----:B01----:R-:W-:-:S15]  /*5f30*/  ISETP.LT.AND P0, PT, R24, -0x18, PT ;  /* 0xffffffe81800780c */ /* 0x003fde0003f01270 */
[----:B01----:R-:W-:-:S15]  /*5f40*/  LOP3.LUT R21, R21, 0x80000000, RZ, 0xc0, !PT ;  /* 0x8000000015157812 */ /* 0x003fde00078ec0ff */
[----:B01----:R-:W-:-:S15]  /*5f50*/  MOV R21, R21 ;  /* 0x0000001500157202 */ /* 0x003fde0000000f00 */
[----:B01----:R-:W-:-:S15]  /*5f60*/  @P0 BRA `(.L_x_32) ;  /* 0x0000023000000947 */ /* 0x003fde0003800000 */
[----:B01----:R-:W-:-:S15]  /*5f70*/  FFMA.RP R22, R23, R27, R28 ;  /* 0x0000001b17167223 */ /* 0x003fde000000801c */
[----:B01----:R-:W-:-:S15]  /*5f80*/  FFMA.RM R25, R23, R27, R28 ;  /* 0x0000001b17197223 */ /* 0x003fde000000401c */
[----:B01----:R-:W-:-:S15]  /*5f90*/  FSETP.NEU.FTZ.AND P0, PT, R22, R25, PT ;  /* 0x000000191600720b */ /* 0x003fde0003f1d000 */
[----:B01----:R-:W-:-:S15]  /*5fa0*/  FFMA.RZ R23, R23, R27, R28 ;  /* 0x0000001b17177223 */ /* 0x003fde000000c01c */
[----:B01----:R-:W-:-:S15]  /*5fb0*/  MOV R23, R23 ;  /* 0x0000001700177202 */ /* 0x003fde0000000f00 */
[----:B01----:R-:W-:-:S15]  /*5fc0*/  LOP3.LUT R23, R23, 0x7fffff, RZ, 0xc0, !PT ;  /* 0x007fffff17177812 */ /* 0x003fde00078ec0ff */
[----:B01----:R-:W-:-:S15]  /*5fd0*/  LOP3.LUT R23, R23, 0x800000, RZ, 0xfc, !PT ;  /* 0x0080000017177812 */ /* 0x003fde00078efcff */
[----:B01----:R-:W-:-:S15]  /*5fe0*/  IADD3 R22, R24, 0x20, RZ ;  /* 0x0000002018167810 */ /* 0x003fde0007ffe0ff */
[----:B01----:R-:W-:-:S15]  /*5ff0*/  SHF.L.U32 R22, R23, R22, RZ ;  /* 0x0000001617167219 */ /* 0x003fde00000006ff */
[----:B01----:R-:W-:-:S15]  /*6000*/  ISETP.NE.AND P1, PT, R22, RZ, PT ;  /* 0x000000ff1600720c */ /* 0x003fde0003f25270 */
[----:B01----:R-:W-:-:S15]  /*6010*/  ISETP.EQ.AND P2, PT, R24, RZ, PT ;  /* 0x000000ff1800720c */ /* 0x003fde0003f42270 */
[----:B01----:R-:W-:-:S15]  /*6020*/  IADD3 R22, RZ, -R24, RZ ;  /* 0x80000018ff167210 */ /* 0x003fde0007ffe0ff */
[----:B01----:R-:W-:-:S15]  /*6030*/  MOV R22, R22 ;  /* 0x0000001600167202 */ /* 0x003fde0000000f00 */
[----:B01----:R-:W-:-:S15]  /*6040*/  MOV R22, R22 ;  /* 0x0000001600167202 */ /* 0x003fde0000000f00 */
[----:B01----:R-:W-:-:S15]  /*6050*/  SEL R22, RZ, R22, P2 ;  /* 0x00000016ff167207 */ /* 0x003fde0001000000 */
[----:B01----:R-:W-:-:S15]  /*6060*/  SHF.R.U32.HI R22, RZ, R22, R23 ;  /* 0x00000016ff167219 */ /* 0x003fde0000011617 */
[----:B01----:R-:W-:-:S15]  /*6070*/  ISETP.NE.AND P2, PT, R24, RZ, PT ;  /* 0x000000ff1800720c */ /* 0x003fde0003f45270 */
[----:B01----:R-:W-:-:S15]  /*6080*/  PLOP3.LUT P1, PT, P1, P2, PT, 0x80, 0x0 ;  /* 0x000000000000781c */ /* 0x003fde0000f25070 */
[----:B01----:R-:W-:-:S15]  /*6090*/  PLOP3.LUT P0, PT, P0, P1, PT, 0xa8, 0x0 ;  /* 0x000000000000781c */ /* 0x003fde0000703570 */
[----:B01----:R-:W-:-:S15]  /*60a0*/  SEL R23, RZ, 0x1, !P0 ;  /* 0x00000001ff177807 */ /* 0x003fde0004000000 */
[----:B01----:R-:W-:-:S15]  /*60b0*/  SHF.R.U32.HI R24, RZ, 0x1, R22 ;  /* 0x00000001ff187819 */ /* 0x003fde0000011616 */
[----:B01----:R-:W-:-:S15]  /*60c0*/  LOP3.LUT R25, R24, 0x1, RZ, 0xc0, !PT ;  /* 0x0000000118197812 */ /* 0x003fde00078ec0ff */
[----:B01----:R-:W-:-:S15]  /*60d0*/  LOP3.LUT R23, R23, R25, RZ, 0xfc, !PT ;  /* 0x0000001917177212 */ /* 0x003fde00078efcff */
[----:B01----:R-:W-:-:S15]  /*60e0*/  LOP3.LUT R23, R23, R22, RZ, 0xc0, !PT ;  /* 0x0000001617177212 */ /* 0x003fde00078ec0ff */
[----:B01----:R-:W-:-:S15]  /*60f0*/  IADD3 R23, R23, R24, RZ ;  /* 0x0000001817177210 */ /* 0x003fde0007ffe0ff */
[----:B01----:R-:W-:-:S15]  /*6100*/  LOP3.LUT R21, R23, R21, RZ, 0xfc, !PT ;  /* 0x0000001517157212 */ /* 0x003fde00078efcff */
[----:B01----:R-:W-:-:S15]  /*6110*/  MOV R21, R21 ;  /* 0x0000001500157202 */ /* 0x003fde0000000f00 */
[----:B01----:R-:W-:-:S15]  /*6120*/  BRA `(.L_x_32) ;  /* 0x0000007000007947 */ /* 0x003fde0003800000 */
.L_x_30:
[----:B01----:R-:W-:-:S15]  /*6130*/  LOP3.LUT R21, R21, 0x80000000, RZ, 0xc0, !PT ;  /* 0x8000000015157812 */ /* 0x003fde00078ec0ff */
[----:B01----:R-:W-:-:S15]  /*6140*/  LOP3.LUT R21, R21, 0x7f800000, RZ, 0xfc, !PT ;  /* 0x7f80000015157812 */ /* 0x003fde00078efcff */
[----:B01----:R-:W-:-:S15]  /*6150*/  MOV R21, R21 ;  /* 0x0000001500157202 */ /* 0x003fde0000000f00 */
[----:B01----:R-:W-:-:S15]  /*6160*/  BRA `(.L_x_32) ;  /* 0x0000003000007947 */ /* 0x003fde0003800000 */
.L_x_29:
[----:B01----:R-:W-:-:S15]  /*6170*/  SHF.L.U32 R29, R29, 0x17, RZ ;  /* 0x000000171d1d7819 */ /* 0x003fde00000006ff */
[----:B01----:R-:W-:-:S15]  /*6180*/  IADD3 R21, R29, R21, RZ ;  /* 0x000000151d157210 */ /* 0x003fde0007ffe0ff */
[----:B01----:R-:W-:-:S15]  /*6190*/  MOV R21, R21 ;  /* 0x0000001500157202 */ /* 0x003fde0000000f00 */
.L_x_32:
[----:B01----:R-:W-:-:S15]  /*61a0*/  MOV R21, R21 ;  /* 0x0000001500157202 */ /* 0x003fde0000000f00 */
[----:B01----:R-:W-:-:S15]  /*61b0*/  MOV R21, R21 ;  /* 0x0000001500157202 */ /* 0x003fde0000000f00 */
[----:B01----:R-:W-:-:S15]  /*61c0*/  MOV R21, R21 ;  /* 0x0000001500157202 */ /* 0x003fde0000000f00 */
[----:B01----:R-:W-:-:S15]  /*61d0*/  BRA `(.L_x_33) ;  /* 0x0000018000007947 */ /* 0x003fde0003800000 */
.L_x_25:
[----:B01----:R-:W-:-:S15]  /*61e0*/  LOP3.LUT R21, R24, R21, RZ, 0x3c, !PT ;  /* 0x0000001518157212 */ /* 0x003fde00078e3cff */
[----:B01----:R-:W-:-:S15]  /*61f0*/  LOP3.LUT R21, R21, 0x80000000, RZ, 0xc0, !PT ;  /* 0x8000000015157812 */ /* 0x003fde00078ec0ff */
[----:B01----:R-:W-:-:S15]  /*6200*/  LOP3.LUT R21, R21, 0x7f800000, RZ, 0xfc, !PT ;  /* 0x7f80000015157812 */ /* 0x003fde00078efcff */
[----:B01----:R-:W-:-:S15]  /*6210*/  MOV R21, R21 ;  /* 0x0000001500157202 */ /* 0x003fde0000000f00 */
[----:B01----:R-:W-:-:S15]  /*6220*/  MOV R21, R21 ;  /* 0x0000001500157202 */ /* 0x003fde0000000f00 */
[----:B01----:R-:W-:-:S15]  /*6230*/  MOV R21, R21 ;  /* 0x0000001500157202 */ /* 0x003fde0000000f00 */
[----:B01----:R-:W-:-:S15]  /*6240*/  BRA `(.L_x_33) ;  /* 0x0000011000007947 */ /* 0x003fde0003800000 */
.L_x_24:
[----:B01----:R-:W-:-:S15]  /*6250*/  LOP3.LUT R21, R24, R21, RZ, 0x3c, !PT ;  /* 0x0000001518157212 */ /* 0x003fde00078e3cff */
[----:B01----:R-:W-:-:S15]  /*6260*/  LOP3.LUT R21, R21, 0x80000000, RZ, 0xc0, !PT ;  /* 0x8000000015157812 */ /* 0x003fde00078ec0ff */
[----:B01----:R-:W-:-:S15]  /*6270*/  MOV R21, R21 ;  /* 0x0000001500157202 */ /* 0x003fde0000000f00 */
[----:B01----:R-:W-:-:S15]  /*6280*/  MOV R21, R21 ;  /* 0x0000001500157202 */ /* 0x003fde0000000f00 */
[----:B01----:R-:W-:-:S15]  /*6290*/  MOV R21, R21 ;  /* 0x0000001500157202 */ /* 0x003fde0000000f00 */
[----:B01----:R-:W-:-:S15]  /*62a0*/  BRA `(.L_x_33) ;  /* 0x000000b000007947 */ /* 0x003fde0003800000 */
.L_x_23:
[----:B01----:R-:W-:-:S15]  /*62b0*/  MOV R21, 0xffc00000 ;  /* 0xffc0000000157802 */ /* 0x003fde0000000f00 */
[----:B01----:R-:W-:-:S15]  /*62c0*/  MOV R21, R21 ;  /* 0x0000001500157202 */ /* 0x003fde0000000f00 */
[----:B01----:R1:W0:-:S15]  /*62d0*/  MUFU.RSQ R21, R21 ;  /* 0x0000001500157308 */ /* 0x00321e0000001400 */
[----:B01----:R-:W-:-:S15]  /*62e0*/  MOV R21, R21 ;  /* 0x0000001500157202 */ /* 0x003fde0000000f00 */
[----:B01----:R-:W-:-:S15]  /*62f0*/  MOV R21, R21 ;  /* 0x0000001500157202 */ /* 0x003fde0000000f00 */
[----:B01----:R-:W-:-:S15]  /*6300*/  BRA `(.L_x_33) ;  /* 0x0000005000007947 */ /* 0x003fde0003800000 */
.L_x_22:
[----:B01----:R-:W-:-:S15]  /*6310*/  MOV R25, R25 ;  /* 0x0000001900197202 */ /* 0x003fde0000000f00 */
[----:B01----:R-:W-:-:S15]  /*6320*/  MOV R22, R22 ;  /* 0x0000001600167202 */ /* 0x003fde0000000f00 */
[----:B01----:R-:W-:-:S15]  /*6330*/  FADD.FTZ R22, R25, R22 ;  /* 0x0000001619167221 */ /* 0x003fde0000010000 */
[----:B01----:R-:W-:-:S15]  /*6340*/  MOV R22, R22 ;  /* 0x0000001600167202 */ /* 0x003fde0000000f00 */
[----:B01----:R-:W-:-:S15]  /*6350*/  MOV R21, R22 ;  /* 0x0000001600157202 */ /* 0x003fde0000000f00 */
.L_x_33:
[----:B01----:R-:W-:-:S15]  /*6360*/  MOV R22, R21 ;  /* 0x0000001500167202 */ /* 0x003fde0000000f00 */
[----:B01----:R-:W-:-:S15]  /*6370*/  MOV R20, R20 ;  /* 0x0000001400147202 */ /* 0x003fde0000000f00 */
[----:B01----:R-:W-:-:S15]  /*6380*/  MOV R21, 0x0 ;  /* 0x0000000000157802 */ /* 0x003fde0000000f00 */
[----:B01----:R-:W-:-:S15]  /*6390*/  RET.REL.NODEC R20 `(main) ;  /* 0xffff9c6014007950 */ /* 0x003fde0003c3ffff */
.L_x_34:
[----:B------:R-:W-:-:S00]  /*63a0*/  BRA `(.L_x_34) ;  /* 0xfffffff000007947 */ /* 0x000fc0000383ffff */
[----:B------:R-:W-:-:S00]  /*63b0*/  NOP ;  /* 0x0000000000007918 */ /* 0x000fc00000000000 */
        /* <DEDUP_REMOVED lines=12> */
.L_x_35:
